// auto-generated by cutlass_sweep.gemm — config: {"arch": "sm_100", "cluster_m": 1, "cluster_n": 1, "dtype": "e4m3", "stages": 5, "tile_k": 64, "tile_m": 64, "tile_n": 256}
#include "cutlass/cutlass.h"
#include "cutlass/gemm/collective/collective_builder.hpp"
#include "cutlass/gemm/device/gemm_universal_adapter.h"
#include "cutlass/gemm/kernel/gemm_universal.hpp"
#include "cutlass/epilogue/collective/collective_builder.hpp"

using ElemA = cutlass::float_e4m3_t;
using ElemB = cutlass::float_e4m3_t;
using ElemCD = cutlass::float_e4m3_t;
using Acc  = float;
using TileShape    = cute::Shape<cute::_64, cute::_256, cute::_64>;
using ClusterShape = cute::Shape<cute::_1, cute::_1, cute::_1>;

using CollectiveEpilogue = typename cutlass::epilogue::collective::CollectiveBuilder<
    cutlass::arch::Sm100, cutlass::arch::OpClassTensorOp,
    TileShape, ClusterShape,
    cutlass::epilogue::collective::EpilogueTileAuto,
    Acc, Acc,
    ElemCD, cutlass::layout::RowMajor, 128 / cutlass::sizeof_bits<ElemCD>::value,
    ElemCD, cutlass::layout::RowMajor, 128 / cutlass::sizeof_bits<ElemCD>::value,
    cutlass::epilogue::collective::EpilogueScheduleAuto
  >::CollectiveOp;

using CollectiveMainloop = typename cutlass::gemm::collective::CollectiveBuilder<
    cutlass::arch::Sm100, cutlass::arch::OpClassTensorOp,
    ElemA, cutlass::layout::RowMajor, 128 / cutlass::sizeof_bits<ElemA>::value,
    ElemB, cutlass::layout::ColumnMajor, 128 / cutlass::sizeof_bits<ElemB>::value,
    Acc,
    TileShape, ClusterShape,
    cutlass::gemm::collective::StageCount<5>,
    cutlass::gemm::collective::KernelScheduleAuto
  >::CollectiveOp;

using GemmKernel = cutlass::gemm::kernel::GemmUniversal<
    cute::Shape<int,int,int,int>,
    CollectiveMainloop,
    CollectiveEpilogue
>;
using Gemm = cutlass::gemm::device::GemmUniversalAdapter<GemmKernel>;

// Force the device kernel symbol into the cubin without needing a host main.
auto* _anchor = &cutlass::device_kernel<GemmKernel>;


// ===== COMPILED SASS (sm_100a) =====

	.target	sm_100a

	.elftype	@"ET_EXEC"


//--------------------- .note.nv.tkinfo           --------------------------
	.section	.note.nv.tkinfo,"",@"SHT_NOTE"
	.sectionflags	@"SHF_NOTE_NV_TKINFO"
	.tkinfo
        /*0018*/ 	.word	0x00000002
        /*0030*/ 	.string	""
        /*0030*/ 	.string	"ptxas"
        /*0030*/ 	.string	"Cuda compilation tools, release 13.0, V13.0.88"
        /*0030*/ 	.string	"Build cuda_13.0.r13.0/compiler.36424714_0"
        /*0030*/ 	.string	"-arch sm_100a -m 64 "



//--------------------- .note.nv.cuinfo           --------------------------
	.section	.note.nv.cuinfo,"",@"SHT_NOTE"
	.sectionflags	@"SHF_NOTE_NV_CUINFO"
        /*0018*/ 	.short	0x0002
        /*001a*/ 	.short	0x0064
        /*001c*/ 	.short	0x0082
	.zero		2


//--------------------- .nv.info                  --------------------------
	.section	.nv.info,"",@"SHT_CUDA_INFO"
	.align	4


	//----- nvinfo : EIATTR_REGCOUNT
	.align		4
        /*0000*/ 	.byte	0x04, 0x2f
        /*0002*/ 	.short	(.L_20 - .L_19)
	.align		4
.L_19:
        /*0004*/ 	.word	index@(_ZN7cutlass13device_kernelINS_4gemm6kernel13GemmUniversalIN4cute5tupleIJiiiiEEENS1_10collective13CollectiveMmaINS1_35MainloopSm100TmaUmmaWarpSpecializedILi5ELi2ELi4ENS5_IJNS4_1CILi1EEESB_SB_EEEEENS5_IJNSA_ILi64EEENSA_ILi256EEESE_EEENS_12float_e4m3_tENS5_IJlSB_lEEESH_SI_NS4_8TiledMMAINS4_8MMA_AtomIJNS4_10MMA_TraitsINS4_19SM100_MMA_F8F6F4_SSEJSH_SH_fSE_SF_NS4_17integral_constantINS4_4UMMA5MajorELSP_0EEESQ_NSN_INSO_7ScaleInELSR_0EEESS_EEEEEENS4_6LayoutISC_NS5_IJNSA_ILi0EEESW_SW_EEEEENS5_IJNS4_10UnderscoreESZ_SZ_EEEEENS4_13SM90_TMA_LOADENS4_14ComposedLayoutINS4_7SwizzleILi2ELi4ELi3EEENS4_18smem_ptr_flag_bitsILi8EEENSV_INS5_IJNSA_ILi8EEESE_EEENS5_IJSE_SB_EEEEEEEvNS4_8identityES12_S1C_vS1D_EENS_8epilogue10collective18CollectiveEpilogueINS1F_23Sm100TmaWarpSpecializedILi4ELi2ELi32ELb0ELb0EEEJSG_NS5_IJNSV_ISE_SB_EES1K_EEESH_SI_SH_SI_NS1F_6fusion15FusionCallbacksIS1J_NS1M_17LinearCombinationISH_fSH_fLNS_15FloatRoundStyleE2EEESG_S1L_JEEENS4_5SM1004TMEM4LOAD26SM100_TMEM_LOAD_16dp32b32xES12_S1C_NS4_39AutoVectorizingCopyWithAssumedAlignmentILi128EEENS4_14SM90_TMA_STOREES1C_S1X_S1X_EEEvvEEEEvNT_6ParamsE)
        /*0008*/ 	.word	0x00000079


	//----- nvinfo : EIATTR_FRAME_SIZE
	.align		4
.L_20:
        /*000c*/ 	.byte	0x04, 0x11
        /*000e*/ 	.short	(.L_22 - .L_21)
	.align		4
.L_21:
        /*0010*/ 	.word	index@($__internal_2_$__cuda_sm10x_tcgen05_guardrail_trap_unallocated_columns_being_dealloced)
        /*0014*/ 	.word	0x00000000


	//----- nvinfo : EIATTR_FRAME_SIZE
	.align		4
.L_22:
        /*0018*/ 	.byte	0x04, 0x11
        /*001a*/ 	.short	(.L_24 - .L_23)
	.align		4
.L_23:
        /*001c*/ 	.word	index@($__internal_1_$__cuda_sm10x_tcgen05_guardrail_trap_phase_invalid_during_alloc)
        /*0020*/ 	.word	0x00000000


	//----- nvinfo : EIATTR_FRAME_SIZE
	.align		4
.L_24:
        /*0024*/ 	.byte	0x04, 0x11
        /*0026*/ 	.short	(.L_26 - .L_25)
	.align		4
.L_25:
        /*0028*/ 	.word	index@($__internal_0_$__cuda_sm10x_tcgen05_guardrail_trap_col_being_dealloced_not_returned_by_alloc)
        /*002c*/ 	.word	0x00000000


	//----- nvinfo : EIATTR_FRAME_SIZE
	.align		4
.L_26:
        /*0030*/ 	.byte	0x04, 0x11
        /*0032*/ 	.short	(.L_28 - .L_27)
	.align		4
.L_27:
        /*0034*/ 	.word	index@(_ZN7cutlass13device_kernelINS_4gemm6kernel13GemmUniversalIN4cute5tupleIJiiiiEEENS1_10collective13CollectiveMmaINS1_35MainloopSm100TmaUmmaWarpSpecializedILi5ELi2ELi4ENS5_IJNS4_1CILi1EEESB_SB_EEEEENS5_IJNSA_ILi64EEENSA_ILi256EEESE_EEENS_12float_e4m3_tENS5_IJlSB_lEEESH_SI_NS4_8TiledMMAINS4_8MMA_AtomIJNS4_10MMA_TraitsINS4_19SM100_MMA_F8F6F4_SSEJSH_SH_fSE_SF_NS4_17integral_constantINS4_4UMMA5MajorELSP_0EEESQ_NSN_INSO_7ScaleInELSR_0EEESS_EEEEEENS4_6LayoutISC_NS5_IJNSA_ILi0EEESW_SW_EEEEENS5_IJNS4_10UnderscoreESZ_SZ_EEEEENS4_13SM90_TMA_LOADENS4_14ComposedLayoutINS4_7SwizzleILi2ELi4ELi3EEENS4_18smem_ptr_flag_bitsILi8EEENSV_INS5_IJNSA_ILi8EEESE_EEENS5_IJSE_SB_EEEEEEEvNS4_8identityES12_S1C_vS1D_EENS_8epilogue10collective18CollectiveEpilogueINS1F_23Sm100TmaWarpSpecializedILi4ELi2ELi32ELb0ELb0EEEJSG_NS5_IJNSV_ISE_SB_EES1K_EEESH_SI_SH_SI_NS1F_6fusion15FusionCallbacksIS1J_NS1M_17LinearCombinationISH_fSH_fLNS_15FloatRoundStyleE2EEESG_S1L_JEEENS4_5SM1004TMEM4LOAD26SM100_TMEM_LOAD_16dp32b32xES12_S1C_NS4_39AutoVectorizingCopyWithAssumedAlignmentILi128EEENS4_14SM90_TMA_STOREES1C_S1X_S1X_EEEvvEEEEvNT_6ParamsE)
        /*0038*/ 	.word	0x00000000


	//----- nvinfo : EIATTR_MIN_STACK_SIZE
	.align		4
.L_28:
        /*003c*/ 	.byte	0x04, 0x12
        /*003e*/ 	.short	(.L_30 - .L_29)
	.align		4
.L_29:
        /*0040*/ 	.word	index@(_ZN7cutlass13device_kernelINS_4gemm6kernel13GemmUniversalIN4cute5tupleIJiiiiEEENS1_10collective13CollectiveMmaINS1_35MainloopSm100TmaUmmaWarpSpecializedILi5ELi2ELi4ENS5_IJNS4_1CILi1EEESB_SB_EEEEENS5_IJNSA_ILi64EEENSA_ILi256EEESE_EEENS_12float_e4m3_tENS5_IJlSB_lEEESH_SI_NS4_8TiledMMAINS4_8MMA_AtomIJNS4_10MMA_TraitsINS4_19SM100_MMA_F8F6F4_SSEJSH_SH_fSE_SF_NS4_17integral_constantINS4_4UMMA5MajorELSP_0EEESQ_NSN_INSO_7ScaleInELSR_0EEESS_EEEEEENS4_6LayoutISC_NS5_IJNSA_ILi0EEESW_SW_EEEEENS5_IJNS4_10UnderscoreESZ_SZ_EEEEENS4_13SM90_TMA_LOADENS4_14ComposedLayoutINS4_7SwizzleILi2ELi4ELi3EEENS4_18smem_ptr_flag_bitsILi8EEENSV_INS5_IJNSA_ILi8EEESE_EEENS5_IJSE_SB_EEEEEEEvNS4_8identityES12_S1C_vS1D_EENS_8epilogue10collective18CollectiveEpilogueINS1F_23Sm100TmaWarpSpecializedILi4ELi2ELi32ELb0ELb0EEEJSG_NS5_IJNSV_ISE_SB_EES1K_EEESH_SI_SH_SI_NS1F_6fusion15FusionCallbacksIS1J_NS1M_17LinearCombinationISH_fSH_fLNS_15FloatRoundStyleE2EEESG_S1L_JEEENS4_5SM1004TMEM4LOAD26SM100_TMEM_LOAD_16dp32b32xES12_S1C_NS4_39AutoVectorizingCopyWithAssumedAlignmentILi128EEENS4_14SM90_TMA_STOREES1C_S1X_S1X_EEEvvEEEEvNT_6ParamsE)
        /*0044*/ 	.word	0x00000000
.L_30:


//--------------------- .nv.compat                --------------------------
	.section	.nv.compat,"",@"SHT_CUDA_COMPAT_INFO"
	.align	4
        /*0000*/ 	.byte	0x02, 0x09, 0x01, 0x00, 0x02, 0x02, 0x02, 0x00, 0x02, 0x05, 0x05, 0x00, 0x03, 0x07, 0x01, 0x01
        /*0010*/ 	.byte	0x02, 0x03, 0x01, 0x00, 0x02, 0x06, 0x01, 0x00, 0x04, 0x0b, 0x08, 0x00, 0x09, 0x00, 0x00, 0x00
        /*0020*/ 	.byte	0x00, 0x00, 0x00, 0x00


//--------------------- .nv.info._ZN7cutlass13device_kernelINS_4gemm6kernel13GemmUniversalIN4cute5tupleIJiiiiEEENS1_10collective13CollectiveMmaINS1_35MainloopSm100TmaUmmaWarpSpecializedILi5ELi2ELi4ENS5_IJNS4_1CILi1EEESB_SB_EEEEENS5_IJNSA_ILi64EEENSA_ILi256EEESE_EEENS_12float_e4m3_tENS5_IJlSB_lEEESH_SI_NS4_8TiledMMAINS4_8MMA_AtomIJNS4_10MMA_TraitsINS4_19SM100_MMA_F8F6F4_SSEJSH_SH_fSE_SF_NS4_17integral_constantINS4_4UMMA5MajorELSP_0EEESQ_NSN_INSO_7ScaleInELSR_0EEESS_EEEEEENS4_6LayoutISC_NS5_IJNSA_ILi0EEESW_SW_EEEEENS5_IJNS4_10UnderscoreESZ_SZ_EEEEENS4_13SM90_TMA_LOADENS4_14ComposedLayoutINS4_7SwizzleILi2ELi4ELi3EEENS4_18smem_ptr_flag_bitsILi8EEENSV_INS5_IJNSA_ILi8EEESE_EEENS5_IJSE_SB_EEEEEEEvNS4_8identityES12_S1C_vS1D_EENS_8epilogue10collective18CollectiveEpilogueINS1F_23Sm100TmaWarpSpecializedILi4ELi2ELi32ELb0ELb0EEEJSG_NS5_IJNSV_ISE_SB_EES1K_EEESH_SI_SH_SI_NS1F_6fusion15FusionCallbacksIS1J_NS1M_17LinearCombinationISH_fSH_fLNS_15FloatRoundStyleE2EEESG_S1L_JEEENS4_5SM1004TMEM4LOAD26SM100_TMEM_LOAD_16dp32b32xES12_S1C_NS4_39AutoVectorizingCopyWithAssumedAlignmentILi128EEENS4_14SM90_TMA_STOREES1C_S1X_S1X_EEEvvEEEEvNT_6ParamsE --------------------------
	.section	.nv.info._ZN7cutlass13device_kernelINS_4gemm6kernel13GemmUniversalIN4cute5tupleIJiiiiEEENS1_10collective13CollectiveMmaINS1_35MainloopSm100TmaUmmaWarpSpecializedILi5ELi2ELi4ENS5_IJNS4_1CILi1EEESB_SB_EEEEENS5_IJNSA_ILi64EEENSA_ILi256EEESE_EEENS_12float_e4m3_tENS5_IJlSB_lEEESH_SI_NS4_8TiledMMAINS4_8MMA_AtomIJNS4_10MMA_TraitsINS4_19SM100_MMA_F8F6F4_SSEJSH_SH_fSE_SF_NS4_17integral_constantINS4_4UMMA5MajorELSP_0EEESQ_NSN_INSO_7ScaleInELSR_0EEESS_EEEEEENS4_6LayoutISC_NS5_IJNSA_ILi0EEESW_SW_EEEEENS5_IJNS4_10UnderscoreESZ_SZ_EEEEENS4_13SM90_TMA_LOADENS4_14ComposedLayoutINS4_7SwizzleILi2ELi4ELi3EEENS4_18smem_ptr_flag_bitsILi8EEENSV_INS5_IJNSA_ILi8EEESE_EEENS5_IJSE_SB_EEEEEEEvNS4_8identityES12_S1C_vS1D_EENS_8epilogue10collective18CollectiveEpilogueINS1F_23Sm100TmaWarpSpecializedILi4ELi2ELi32ELb0ELb0EEEJSG_NS5_IJNSV_ISE_SB_EES1K_EEESH_SI_SH_SI_NS1F_6fusion15FusionCallbacksIS1J_NS1M_17LinearCombinationISH_fSH_fLNS_15FloatRoundStyleE2EEESG_S1L_JEEENS4_5SM1004TMEM4LOAD26SM100_TMEM_LOAD_16dp32b32xES12_S1C_NS4_39AutoVectorizingCopyWithAssumedAlignmentILi128EEENS4_14SM90_TMA_STOREES1C_S1X_S1X_EEEvvEEEEvNT_6ParamsE,"",@"SHT_CUDA_INFO"
	.sectionflags	@""
	.align	4


	//----- nvinfo : EIATTR_CUDA_API_VERSION
	.align		4
        /*0000*/ 	.byte	0x04, 0x37
        /*0002*/ 	.short	(.L_32 - .L_31)
.L_31:
        /*0004*/ 	.word	0x00000082


	//----- nvinfo : EIATTR_KPARAM_INFO
	.align		4
.L_32:
        /*0008*/ 	.byte	0x04, 0x17
        /*000a*/ 	.short	(.L_34 - .L_33)
.L_33:
        /*000c*/ 	.word	0x00000000
        /*0010*/ 	.short	0x0000
        /*0012*/ 	.short	0x0000
        /*0014*/ 	.byte	0x00, 0xf0, 0x01, 0x20


	//----- nvinfo : EIATTR_AT_ENTRY_FRAGMENTS
	.align		4
.L_34:
        /*0018*/ 	.byte	0x04, 0x4f
        /*001a*/ 	.short	(.L_36 - .L_35)


	//   ....[0]....
.L_35:
        /*001c*/ 	.word	0x00000006


	//----- nvinfo : EIATTR_RESERVED_SMEM_USED
	.align		4
.L_36:
        /*0020*/ 	.byte	0x01, 0x41
	.zero		2


	//----- nvinfo : EIATTR_SPARSE_MMA_MASK
	.align		4
        /*0024*/ 	.byte	0x03, 0x50
        /*0026*/ 	.short	0x0000


	//----- nvinfo : EIATTR_TCGEN05_1CTA_USED
	.align		4
        /*0028*/ 	.byte	0x01, 0x51
	.zero		2


	//----- nvinfo : EIATTR_MAXREG_COUNT
	.align		4
        /*002c*/ 	.byte	0x03, 0x1b
        /*002e*/ 	.short	0x00ff


	//----- nvinfo : EIATTR_NUM_BARRIERS
	.align		4
        /*0030*/ 	.byte	0x02, 0x4c
        /*0032*/ 	.byte	0x07
	.zero		1


	//----- nvinfo : EIATTR_EXTERNS
	.align		4
        /*0034*/ 	.byte	0x04, 0x0f
        /*0036*/ 	.short	(.L_38 - .L_37)


	//   ....[0]....
	.align		4
.L_37:
        /*0038*/ 	.word	index@(__assertfail)


	//----- nvinfo : EIATTR_MERCURY_ISA_VERSION
	.align		4
.L_38:
        /*003c*/ 	.byte	0x03, 0x5f
        /*003e*/ 	.short	0x0101


	//----- nvinfo : EIATTR_INT_WARP_WIDE_INSTR_OFFSETS
	.align		4
        /*0040*/ 	.byte	0x04, 0x31
        /*0042*/ 	.short	(.L_40 - .L_39)


	//   ....[0]....
.L_39:
        /*0044*/ 	.word	0x00001e00


	//   ....[1]....
        /*0048*/ 	.word	0x00003850


	//   ....[2]....
        /*004c*/ 	.word	0x00003880


	//   ....[3]....
        /*0050*/ 	.word	0x000038d0


	//   ....[4]....
        /*0054*/ 	.word	0x000041f0


	//   ....[5]....
        /*0058*/ 	.word	0x00004250


	//   ....[6]....
        /*005c*/ 	.word	0x00004330


	//   ....[7]....
        /*0060*/ 	.word	0x000043a0


	//   ....[8]....
        /*0064*/ 	.word	0x000044b0


	//   ....[9]....
        /*0068*/ 	.word	0x00004540


	//   ....[10]....
        /*006c*/ 	.word	0x00004710


	//   ....[11]....
        /*0070*/ 	.word	0x00004870


	//----- nvinfo : EIATTR_COOP_GROUP_MASK_REGIDS
	.align		4
.L_40:
        /*0074*/ 	.byte	0x04, 0x29
        /*0076*/ 	.short	(.L_42 - .L_41)


	//   ....[0]....
.L_41:
        /*0078*/ 	.word	0xffffffff


	//   ....[1]....
        /*007c*/ 	.word	0xffffffff


	//   ....[2]....
        /*0080*/ 	.word	0xffffffff


	//   ....[3]....
        /*0084*/ 	.word	0xffffffff


	//   ....[4]....
        /*0088*/ 	.word	0xffffffff


	//   ....[5]....
        /*008c*/ 	.word	0xffffffff


	//   ....[6]....
        /*0090*/ 	.word	0xffffffff


	//   ....[7]....
        /*0094*/ 	.word	0xffffffff


	//   ....[8]....
        /*0098*/ 	.word	0xffffffff


	//   ....[9]....
        /*009c*/ 	.word	0xffffffff


	//   ....[10]....
        /*00a0*/ 	.word	0xffffffff


	//   ....[11]....
        /*00a4*/ 	.word	0xffffffff


	//   ....[12]....
        /*00a8*/ 	.word	0xffffffff


	//----- nvinfo : EIATTR_COOP_GROUP_INSTR_OFFSETS
	.align		4
.L_42:
        /*00ac*/ 	.byte	0x04, 0x28
        /*00ae*/ 	.short	(.L_44 - .L_43)


	//   ....[0]....
.L_43:
        /*00b0*/ 	.word	0x00000090


	//   ....[1]....
        /*00b4*/ 	.word	0x000004d0


	//   ....[2]....
        /*00b8*/ 	.word	0x00000660


	//   ....[3]....
        /*00bc*/ 	.word	0x00000800


	//   ....[4]....
        /*00c0*/ 	.word	0x00000900


	//   ....[5]....
        /*00c4*/ 	.word	0x00000a70


	//   ....[6]....
        /*00c8*/ 	.word	0x00000c10


	//   ....[7]....
        /*00cc*/ 	.word	0x00001ce0


	//   ....[8]....
        /*00d0*/ 	.word	0x00002b50


	//   ....[9]....
        /*00d4*/ 	.word	0x00002d60


	//   ....[10]....
        /*00d8*/ 	.word	0x00002d90


	//   ....[11]....
        /*00dc*/ 	.word	0x00003740


	//   ....[12]....
        /*00e0*/ 	.word	0x00003970


	//----- nvinfo : EIATTR_VRC_CTA_INIT_COUNT
	.align		4
.L_44:
        /*00e4*/ 	.byte	0x02, 0x4a
        /*00e6*/ 	.byte	0x80
	.zero		1


	//----- nvinfo : EIATTR_SYSCALL_OFFSETS
	.align		4
        /*00e8*/ 	.byte	0x04, 0x46
        /*00ea*/ 	.short	(.L_46 - .L_45)


	//   ....[0]....
.L_45:
        /*00ec*/ 	.word	0x000052f0


	//   ....[1]....
        /*00f0*/ 	.word	0x00005430


	//   ....[2]....
        /*00f4*/ 	.word	0x00005c30


	//   ....[3]....
        /*00f8*/ 	.word	0x000069d0


	//   ....[4]....
        /*00fc*/ 	.word	0x00007730


	//   ....[5]....
        /*0100*/ 	.word	0x000084c0


	//----- nvinfo : EIATTR_MBARRIER_INSTR_OFFSETS
	.align		4
.L_46:
        /*0104*/ 	.byte	0x04, 0x39
        /*0106*/ 	.short	(.L_48 - .L_47)


	//   ....[0]....
.L_47:
        /*0108*/ 	.word	0x000005b0
        /*010c*/ 	.word	0x000000ff
        /*0110*/ 	.word	0x00000000
        /*0114*/ 	.short	0x0100
        /*0116*/ 	.byte	0x05
	.zero		1


	//   ....[1]....
        /*0118*/ 	.word	0x000005c0
        /*011c*/ 	.word	0x000000ff
        /*0120*/ 	.word	0x00000028
        /*0124*/ 	.short	0x0100
        /*0126*/ 	.byte	0x05
	.zero		1


	//   ....[2]....
        /*0128*/ 	.word	0x000005d0
        /*012c*/ 	.word	0x000000ff
        /*0130*/ 	.word	0x00000008
        /*0134*/ 	.short	0x0100
        /*0136*/ 	.byte	0x05
	.zero		1


	//   ....[3]....
        /*0138*/ 	.word	0x000005e0
        /*013c*/ 	.word	0x000000ff
        /*0140*/ 	.word	0x00000030
        /*0144*/ 	.short	0x0100
        /*0146*/ 	.byte	0x05
	.zero		1


	//   ....[4]....
        /*0148*/ 	.word	0x000005f0
        /*014c*/ 	.word	0x000000ff
        /*0150*/ 	.word	0x00000010
        /*0154*/ 	.short	0x0100
        /*0156*/ 	.byte	0x05
	.zero		1


	//   ....[5]....
        /*0158*/ 	.word	0x00000600
        /*015c*/ 	.word	0x000000ff
        /*0160*/ 	.word	0x00000038
        /*0164*/ 	.short	0x0100
        /*0166*/ 	.byte	0x05
	.zero		1


	//   ....[6]....
        /*0168*/ 	.word	0x00000610
        /*016c*/ 	.word	0x000000ff
        /*0170*/ 	.word	0x00000018
        /*0174*/ 	.short	0x0100
        /*0176*/ 	.byte	0x05
	.zero		1


	//   ....[7]....
        /*0178*/ 	.word	0x00000620
        /*017c*/ 	.word	0x000000ff
        /*0180*/ 	.word	0x00000040
        /*0184*/ 	.short	0x0100
        /*0186*/ 	.byte	0x05
	.zero		1


	//   ....[8]....
        /*0188*/ 	.word	0x00000630
        /*018c*/ 	.word	0x000000ff
        /*0190*/ 	.word	0x00000020
        /*0194*/ 	.short	0x0100
        /*0196*/ 	.byte	0x05
	.zero		1


	//   ....[9]....
        /*0198*/ 	.word	0x00000640
        /*019c*/ 	.word	0x000000ff
        /*01a0*/ 	.word	0x00000048
        /*01a4*/ 	.short	0x0100
        /*01a6*/ 	.byte	0x05
	.zero		1


	//   ....[10]....
        /*01a8*/ 	.word	0x00000770
        /*01ac*/ 	.word	0x000000ff
        /*01b0*/ 	.word	0x00000050
        /*01b4*/ 	.short	0x0100
        /*01b6*/ 	.byte	0x07
	.zero		1


	//   ....[11]....
        /*01b8*/ 	.word	0x00000780
        /*01bc*/ 	.word	0x000000ff
        /*01c0*/ 	.word	0x00000070
        /*01c4*/ 	.short	0x0100
        /*01c6*/ 	.byte	0x07
	.zero		1


	//   ....[12]....
        /*01c8*/ 	.word	0x00000790
        /*01cc*/ 	.word	0x000000ff
        /*01d0*/ 	.word	0x00000058
        /*01d4*/ 	.short	0x0100
        /*01d6*/ 	.byte	0x07
	.zero		1


	//   ....[13]....
        /*01d8*/ 	.word	0x000007a0
        /*01dc*/ 	.word	0x000000ff
        /*01e0*/ 	.word	0x00000078
        /*01e4*/ 	.short	0x0100
        /*01e6*/ 	.byte	0x07
	.zero		1


	//   ....[14]....
        /*01e8*/ 	.word	0x000007b0
        /*01ec*/ 	.word	0x000000ff
        /*01f0*/ 	.word	0x00000060
        /*01f4*/ 	.short	0x0100
        /*01f6*/ 	.byte	0x07
	.zero		1


	//   ....[15]....
        /*01f8*/ 	.word	0x000007c0
        /*01fc*/ 	.word	0x000000ff
        /*0200*/ 	.word	0x00000080
        /*0204*/ 	.short	0x0100
        /*0206*/ 	.byte	0x07
	.zero		1


	//   ....[16]....
        /*0208*/ 	.word	0x000007d0
        /*020c*/ 	.word	0x000000ff
        /*0210*/ 	.word	0x00000068
        /*0214*/ 	.short	0x0100
        /*0216*/ 	.byte	0x07
	.zero		1


	//   ....[17]....
        /*0218*/ 	.word	0x000007e0
        /*021c*/ 	.word	0x000000ff
        /*0220*/ 	.word	0x00000088
        /*0224*/ 	.short	0x0100
        /*0226*/ 	.byte	0x07
	.zero		1


	//   ....[18]....
        /*0228*/ 	.word	0x000008d0
        /*022c*/ 	.word	0x000000ff
        /*0230*/ 	.word	0x00000090
        /*0234*/ 	.short	0x0100
        /*0236*/ 	.byte	0x05
	.zero		1


	//   ....[19]....
        /*0238*/ 	.word	0x000008e0
        /*023c*/ 	.word	0x000000ff
        /*0240*/ 	.word	0x00000098
        /*0244*/ 	.short	0x0100
        /*0246*/ 	.byte	0x05
	.zero		1


	//   ....[20]....
        /*0248*/ 	.word	0x00000a20
        /*024c*/ 	.word	0x000000ff
        /*0250*/ 	.word	0x000000a0
        /*0254*/ 	.short	0x0100
        /*0256*/ 	.byte	0x05
	.zero		1


	//   ....[21]....
        /*0258*/ 	.word	0x00000a30
        /*025c*/ 	.word	0x000000ff
        /*0260*/ 	.word	0x000000b0
        /*0264*/ 	.short	0x0100
        /*0266*/ 	.byte	0x05
	.zero		1


	//   ....[22]....
        /*0268*/ 	.word	0x00000a40
        /*026c*/ 	.word	0x000000ff
        /*0270*/ 	.word	0x000000a8
        /*0274*/ 	.short	0x0100
        /*0276*/ 	.byte	0x05
	.zero		1


	//   ....[23]....
        /*0278*/ 	.word	0x00000a50
        /*027c*/ 	.word	0x000000ff
        /*0280*/ 	.word	0x000000b8
        /*0284*/ 	.short	0x0100
        /*0286*/ 	.byte	0x05
	.zero		1


	//   ....[24]....
        /*0288*/ 	.word	0x00000b80
        /*028c*/ 	.word	0x000000ff
        /*0290*/ 	.word	0x000000c0
        /*0294*/ 	.short	0x0100
        /*0296*/ 	.byte	0x07
	.zero		1


	//   ....[25]....
        /*0298*/ 	.word	0x00000b90
        /*029c*/ 	.word	0x000000ff
        /*02a0*/ 	.word	0x000000e0
        /*02a4*/ 	.short	0x0100
        /*02a6*/ 	.byte	0x07
	.zero		1


	//   ....[26]....
        /*02a8*/ 	.word	0x00000ba0
        /*02ac*/ 	.word	0x000000ff
        /*02b0*/ 	.word	0x000000c8
        /*02b4*/ 	.short	0x0100
        /*02b6*/ 	.byte	0x07
	.zero		1


	//   ....[27]....
        /*02b8*/ 	.word	0x00000bb0
        /*02bc*/ 	.word	0x000000ff
        /*02c0*/ 	.word	0x000000e8
        /*02c4*/ 	.short	0x0100
        /*02c6*/ 	.byte	0x07
	.zero		1


	//   ....[28]....
        /*02c8*/ 	.word	0x00000bc0
        /*02cc*/ 	.word	0x000000ff
        /*02d0*/ 	.word	0x000000d0
        /*02d4*/ 	.short	0x0100
        /*02d6*/ 	.byte	0x07
	.zero		1


	//   ....[29]....
        /*02d8*/ 	.word	0x00000bd0
        /*02dc*/ 	.word	0x000000ff
        /*02e0*/ 	.word	0x000000f0
        /*02e4*/ 	.short	0x0100
        /*02e6*/ 	.byte	0x07
	.zero		1


	//   ....[30]....
        /*02e8*/ 	.word	0x00000be0
        /*02ec*/ 	.word	0x000000ff
        /*02f0*/ 	.word	0x000000d8
        /*02f4*/ 	.short	0x0100
        /*02f6*/ 	.byte	0x07
	.zero		1


	//   ....[31]....
        /*02f8*/ 	.word	0x00000bf0
        /*02fc*/ 	.word	0x000000ff
        /*0300*/ 	.word	0x000000f8
        /*0304*/ 	.short	0x0100
        /*0306*/ 	.byte	0x07
	.zero		1


	//   ....[32]....
        /*0308*/ 	.word	0x00000ce0
        /*030c*/ 	.word	0x000000ff
        /*0310*/ 	.word	0x00000100
        /*0314*/ 	.short	0x0100
        /*0316*/ 	.byte	0x05
	.zero		1


	//   ....[33]....
        /*0318*/ 	.word	0x00000cf0
        /*031c*/ 	.word	0x000000ff
        /*0320*/ 	.word	0x00000110
        /*0324*/ 	.short	0x0100
        /*0326*/ 	.byte	0x05
	.zero		1


	//   ....[34]....
        /*0328*/ 	.word	0x00000d00
        /*032c*/ 	.word	0x000000ff
        /*0330*/ 	.word	0x00000108
        /*0334*/ 	.short	0x0100
        /*0336*/ 	.byte	0x05
	.zero		1


	//   ....[35]....
        /*0338*/ 	.word	0x00000d10
        /*033c*/ 	.word	0x000000ff
        /*0340*/ 	.word	0x00000118
        /*0344*/ 	.short	0x0100
        /*0346*/ 	.byte	0x05
	.zero		1


	//   ....[36]....
        /*0348*/ 	.word	0x000015e0
        /*034c*/ 	.word	0x00000002
        /*0350*/ 	.word	0x00000110
        /*0354*/ 	.short	0x010a
        /*0356*/ 	.byte	0xff
	.zero		1


	//   ....[37]....
        /*0358*/ 	.word	0x00001610
        /*035c*/ 	.word	0x00000002
        /*0360*/ 	.word	0x00000100
        /*0364*/ 	.short	0x0101
        /*0366*/ 	.byte	0xff
	.zero		1


	//   ....[38]....
        /*0368*/ 	.word	0x000016e0
        /*036c*/ 	.word	0x000000ff
        /*0370*/ 	.word	0x00000028
        /*0374*/ 	.short	0x010a
        /*0376*/ 	.byte	0x08
	.zero		1


	//   ....[39]....
        /*0378*/ 	.word	0x00001780
        /*037c*/ 	.word	0x000000ff
        /*0380*/ 	.word	0x00000028
        /*0384*/ 	.short	0x010a
        /*0386*/ 	.byte	0x21
	.zero		1


	//   ....[40]....
        /*0388*/ 	.word	0x000018d0
        /*038c*/ 	.word	0x000000ff
        /*0390*/ 	.word	0x00000028
        /*0394*/ 	.short	0x010a
        /*0396*/ 	.byte	0x08
	.zero		1


	//   ....[41]....
        /*0398*/ 	.word	0x000019e0
        /*039c*/ 	.word	0x000000ff
        /*03a0*/ 	.word	0x00000098
        /*03a4*/ 	.short	0x0101
        /*03a6*/ 	.byte	0x04
	.zero		1


	//   ....[42]....
        /*03a8*/ 	.word	0x00001a00
        /*03ac*/ 	.word	0x000000ff
        /*03b0*/ 	.word	0x00000028
        /*03b4*/ 	.short	0x010a
        /*03b6*/ 	.byte	0x08
	.zero		1


	//   ....[43]....
        /*03b8*/ 	.word	0x00001a80
        /*03bc*/ 	.word	0x000000ff
        /*03c0*/ 	.word	0x00000028
        /*03c4*/ 	.short	0x010a
        /*03c6*/ 	.byte	0x11
	.zero		1


	//   ....[44]....
        /*03c8*/ 	.word	0x00001bd0
        /*03cc*/ 	.word	0x000000ff
        /*03d0*/ 	.word	0x00000028
        /*03d4*/ 	.short	0x010a
        /*03d6*/ 	.byte	0x08
	.zero		1


	//   ....[45]....
        /*03d8*/ 	.word	0x00001d10
        /*03dc*/ 	.word	0x00000002
        /*03e0*/ 	.word	0x000000a0
        /*03e4*/ 	.short	0x010a
        /*03e6*/ 	.byte	0xff
	.zero		1


	//   ....[46]....
        /*03e8*/ 	.word	0x00001dd0
        /*03ec*/ 	.word	0x00000002
        /*03f0*/ 	.word	0x00000000
        /*03f4*/ 	.short	0x0101
        /*03f6*/ 	.byte	0xff
	.zero		1


	//   ....[47]....
        /*03f8*/ 	.word	0x00002330
        /*03fc*/ 	.word	0x000000ff
        /*0400*/ 	.word	0x00000000
        /*0404*/ 	.short	0x010a
        /*0406*/ 	.byte	0x05
	.zero		1


	//   ....[48]....
        /*0408*/ 	.word	0x000023c0
        /*040c*/ 	.word	0x000000ff
        /*0410*/ 	.word	0x00000000
        /*0414*/ 	.short	0x010a
        /*0416*/ 	.byte	0x05
	.zero		1


	//   ....[49]....
        /*0418*/ 	.word	0x00002450
        /*041c*/ 	.word	0x000000ff
        /*0420*/ 	.word	0x00000000
        /*0424*/ 	.short	0x010a
        /*0426*/ 	.byte	0x05
	.zero		1


	//   ....[50]....
        /*0428*/ 	.word	0x000024e0
        /*042c*/ 	.word	0x000000ff
        /*0430*/ 	.word	0x00000000
        /*0434*/ 	.short	0x010a
        /*0436*/ 	.byte	0x05
	.zero		1


	//   ....[51]....
        /*0438*/ 	.word	0x00002580
        /*043c*/ 	.word	0x00000000
        /*0440*/ 	.word	0x00000000
        /*0444*/ 	.short	0x010a
        /*0446*/ 	.byte	0xff
	.zero		1


	//   ....[52]....
        /*0448*/ 	.word	0x000026a0
        /*044c*/ 	.word	0x00000000
        /*0450*/ 	.word	0x00000100
        /*0454*/ 	.short	0x010a
        /*0456*/ 	.byte	0xff
	.zero		1


	//   ....[53]....
        /*0458*/ 	.word	0x00002710
        /*045c*/ 	.word	0x00000000
        /*0460*/ 	.word	0x00000000
        /*0464*/ 	.short	0x0101
        /*0466*/ 	.byte	0xff
	.zero		1


	//   ....[54]....
        /*0468*/ 	.word	0x00002730
        /*046c*/ 	.word	0x000000ff
        /*0470*/ 	.word	0x000000b0
        /*0474*/ 	.short	0x010a
        /*0476*/ 	.byte	0x05
	.zero		1


	//   ....[55]....
        /*0478*/ 	.word	0x00002850
        /*047c*/ 	.word	0x00000000
        /*0480*/ 	.word	0x000000a0
        /*0484*/ 	.short	0x010a
        /*0486*/ 	.byte	0xff
	.zero		1


	//   ....[56]....
        /*0488*/ 	.word	0x00002950
        /*048c*/ 	.word	0x00000000
        /*0490*/ 	.word	0x00000000
        /*0494*/ 	.short	0x0101
        /*0496*/ 	.byte	0xff
	.zero		1


	//   ....[57]....
        /*0498*/ 	.word	0x000029e0
        /*049c*/ 	.word	0x000000ff
        /*04a0*/ 	.word	0x000000b0
        /*04a4*/ 	.short	0x0106
        /*04a6*/ 	.byte	0x05
	.zero		1


	//   ....[58]....
        /*04a8*/ 	.word	0x00002a00
        /*04ac*/ 	.word	0x000000ff
        /*04b0*/ 	.word	0x000000b0
        /*04b4*/ 	.short	0x010a
        /*04b6*/ 	.byte	0x05
	.zero		1


	//   ....[59]....
        /*04b8*/ 	.word	0x00002a90
        /*04bc*/ 	.word	0x000000ff
        /*04c0*/ 	.word	0x000000b0
        /*04c4*/ 	.short	0x0106
        /*04c6*/ 	.byte	0x04
	.zero		1


	//   ....[60]....
        /*04c8*/ 	.word	0x00002ad0
        /*04cc*/ 	.word	0x00000000
        /*04d0*/ 	.word	0x000000b0
        /*04d4*/ 	.short	0x010a
        /*04d6*/ 	.byte	0xff
	.zero		1


	//   ....[61]....
        /*04d8*/ 	.word	0x00002fd0
        /*04dc*/ 	.word	0x00000000
        /*04e0*/ 	.word	0x000000a0
        /*04e4*/ 	.short	0x010a
        /*04e6*/ 	.byte	0xff
	.zero		1


	//   ....[62]....
        /*04e8*/ 	.word	0x000030d0
        /*04ec*/ 	.word	0x00000003
        /*04f0*/ 	.word	0x00000000
        /*04f4*/ 	.short	0x0101
        /*04f6*/ 	.byte	0xff
	.zero		1


	//   ....[63]....
        /*04f8*/ 	.word	0x000030e0
        /*04fc*/ 	.word	0x000000ff
        /*0500*/ 	.word	0x00000000
        /*0504*/ 	.short	0x010a
        /*0506*/ 	.byte	0x04
	.zero		1


	//   ....[64]....
        /*0508*/ 	.word	0x00003160
        /*050c*/ 	.word	0x000000ff
        /*0510*/ 	.word	0x000000e0
        /*0514*/ 	.short	0x010a
        /*0516*/ 	.byte	0x08
	.zero		1


	//   ....[65]....
        /*0518*/ 	.word	0x00003240
        /*051c*/ 	.word	0x000000ff
        /*0520*/ 	.word	0x00000000
        /*0524*/ 	.short	0x010a
        /*0526*/ 	.byte	0x07
	.zero		1


	//   ....[66]....
        /*0528*/ 	.word	0x00003380
        /*052c*/ 	.word	0x000000ff
        /*0530*/ 	.word	0x00000000
        /*0534*/ 	.short	0x010a
        /*0536*/ 	.byte	0x04
	.zero		1


	//   ....[67]....
        /*0538*/ 	.word	0x00003570
        /*053c*/ 	.word	0x000000ff
        /*0540*/ 	.word	0x00000000
        /*0544*/ 	.short	0x010a
        /*0546*/ 	.byte	0x05
	.zero		1


	//   ....[68]....
        /*0548*/ 	.word	0x00003600
        /*054c*/ 	.word	0x000000ff
        /*0550*/ 	.word	0x00000000
        /*0554*/ 	.short	0x010a
        /*0556*/ 	.byte	0x05
	.zero		1


	//   ....[69]....
        /*0558*/ 	.word	0x00003690
        /*055c*/ 	.word	0x000000ff
        /*0560*/ 	.word	0x00000000
        /*0564*/ 	.short	0x010a
        /*0566*/ 	.byte	0x05
	.zero		1


	//   ....[70]....
        /*0568*/ 	.word	0x00003720
        /*056c*/ 	.word	0x000000ff
        /*0570*/ 	.word	0x00000000
        /*0574*/ 	.short	0x010a
        /*0576*/ 	.byte	0x07
	.zero		1


	//   ....[71]....
        /*0578*/ 	.word	0x00003ba0
        /*057c*/ 	.word	0x00000000
        /*0580*/ 	.word	0x000000a0
        /*0584*/ 	.short	0x010a
        /*0586*/ 	.byte	0xff
	.zero		1


	//   ....[72]....
        /*0588*/ 	.word	0x00003c60
        /*058c*/ 	.word	0x00000000
        /*0590*/ 	.word	0x00000000
        /*0594*/ 	.short	0x0101
        /*0596*/ 	.byte	0xff
	.zero		1


	//   ....[73]....
        /*0598*/ 	.word	0x00003f80
        /*059c*/ 	.word	0x000000ff
        /*05a0*/ 	.word	0x00000098
        /*05a4*/ 	.short	0x010a
        /*05a6*/ 	.byte	0x07
	.zero		1


	//   ....[74]....
        /*05a8*/ 	.word	0x00004170
        /*05ac*/ 	.word	0x000000ff
        /*05b0*/ 	.word	0x00000070
        /*05b4*/ 	.short	0x010a
        /*05b6*/ 	.byte	0x07
	.zero		1


	//   ....[75]....
        /*05b8*/ 	.word	0x000042e0
        /*05bc*/ 	.word	0x000000ff
        /*05c0*/ 	.word	0x00000050
        /*05c4*/ 	.short	0x010b
        /*05c6*/ 	.byte	0x07
	.zero		1


	//   ....[76]....
        /*05c8*/ 	.word	0x000042f0
        /*05cc*/ 	.word	0x000000ff
        /*05d0*/ 	.word	0x00000000
        /*05d4*/ 	.short	0x0101
        /*05d6*/ 	.byte	0x08
	.zero		1


	//   ....[77]....
        /*05d8*/ 	.word	0x00004300
        /*05dc*/ 	.word	0x000000ff
        /*05e0*/ 	.word	0x00000078
        /*05e4*/ 	.short	0x010a
        /*05e6*/ 	.byte	0x07
	.zero		1


	//   ....[78]....
        /*05e8*/ 	.word	0x00004450
        /*05ec*/ 	.word	0x000000ff
        /*05f0*/ 	.word	0x00000058
        /*05f4*/ 	.short	0x010b
        /*05f6*/ 	.byte	0x07
	.zero		1


	//   ....[79]....
        /*05f8*/ 	.word	0x00004460
        /*05fc*/ 	.word	0x000000ff
        /*0600*/ 	.word	0x00000000
        /*0604*/ 	.short	0x0101
        /*0606*/ 	.byte	0x08
	.zero		1


	//   ....[80]....
        /*0608*/ 	.word	0x00004470
        /*060c*/ 	.word	0x000000ff
        /*0610*/ 	.word	0x00000080
        /*0614*/ 	.short	0x010a
        /*0616*/ 	.byte	0x07
	.zero		1


	//   ....[81]....
        /*0618*/ 	.word	0x000045f0
        /*061c*/ 	.word	0x000000ff
        /*0620*/ 	.word	0x00000060
        /*0624*/ 	.short	0x010b
        /*0626*/ 	.byte	0x07
	.zero		1


	//   ....[82]....
        /*0628*/ 	.word	0x00004630
        /*062c*/ 	.word	0x000000ff
        /*0630*/ 	.word	0x00000000
        /*0634*/ 	.short	0x0101
        /*0636*/ 	.byte	0x08
	.zero		1


	//   ....[83]....
        /*0638*/ 	.word	0x00004670
        /*063c*/ 	.word	0x000000ff
        /*0640*/ 	.word	0x00000088
        /*0644*/ 	.short	0x010a
        /*0646*/ 	.byte	0x07
	.zero		1


	//   ....[84]....
        /*0648*/ 	.word	0x000048b0
        /*064c*/ 	.word	0x000000ff
        /*0650*/ 	.word	0x00000068
        /*0654*/ 	.short	0x010b
        /*0656*/ 	.byte	0x07
	.zero		1


	//   ....[85]....
        /*0658*/ 	.word	0x000048d0
        /*065c*/ 	.word	0x000000ff
        /*0660*/ 	.word	0x00000000
        /*0664*/ 	.short	0x0101
        /*0666*/ 	.byte	0x0d
	.zero		1


	//   ....[86]....
        /*0668*/ 	.word	0x00004900
        /*066c*/ 	.word	0x000000ff
        /*0670*/ 	.word	0x00000070
        /*0674*/ 	.short	0x010a
        /*0676*/ 	.byte	0x07
	.zero		1


	//   ....[87]....
        /*0678*/ 	.word	0x00004920
        /*067c*/ 	.word	0x000000ff
        /*0680*/ 	.word	0x00000078
        /*0684*/ 	.short	0x010a
        /*0686*/ 	.byte	0x07
	.zero		1


	//   ....[88]....
        /*0688*/ 	.word	0x00004940
        /*068c*/ 	.word	0x000000ff
        /*0690*/ 	.word	0x00000080
        /*0694*/ 	.short	0x010a
        /*0696*/ 	.byte	0x07
	.zero		1


	//   ....[89]....
        /*0698*/ 	.word	0x00004980
        /*069c*/ 	.word	0x00000000
        /*06a0*/ 	.word	0x00000088
        /*06a4*/ 	.short	0x010a
        /*06a6*/ 	.byte	0xff
	.zero		1


	//   ....[90]....
        /*06a8*/ 	.word	0x00004cc0
        /*06ac*/ 	.word	0x00000000
        /*06b0*/ 	.word	0x000000a0
        /*06b4*/ 	.short	0x010a
        /*06b6*/ 	.byte	0xff
	.zero		1


	//   ....[91]....
        /*06b8*/ 	.word	0x00004dd0
        /*06bc*/ 	.word	0x00000000
        /*06c0*/ 	.word	0x00000000
        /*06c4*/ 	.short	0x0101
        /*06c6*/ 	.byte	0xff
	.zero		1


	//   ....[92]....
        /*06c8*/ 	.word	0x000057f0
        /*06cc*/ 	.word	0x00000002
        /*06d0*/ 	.word	0x00000050
        /*06d4*/ 	.short	0x010a
        /*06d6*/ 	.byte	0xff
	.zero		1


	//   ....[93]....
        /*06d8*/ 	.word	0x00005830
        /*06dc*/ 	.word	0x00000071
        /*06e0*/ 	.word	0x000000c0
        /*06e4*/ 	.short	0x010a
        /*06e6*/ 	.byte	0xff
	.zero		1


	//   ....[94]....
        /*06e8*/ 	.word	0x00005970
        /*06ec*/ 	.word	0x00000002
        /*06f0*/ 	.word	0x00000050
        /*06f4*/ 	.short	0x010a
        /*06f6*/ 	.byte	0xff
	.zero		1


	//   ....[95]....
        /*06f8*/ 	.word	0x00005a90
        /*06fc*/ 	.word	0x00000000
        /*0700*/ 	.word	0x00000000
        /*0704*/ 	.short	0x0101
        /*0706*/ 	.byte	0xff
	.zero		1


	//   ....[96]....
        /*0708*/ 	.word	0x00005b10
        /*070c*/ 	.word	0x00000071
        /*0710*/ 	.word	0x000000c0
        /*0714*/ 	.short	0x010a
        /*0716*/ 	.byte	0xff
	.zero		1


	//   ....[97]....
        /*0718*/ 	.word	0x00006660
        /*071c*/ 	.word	0x00000000
        /*0720*/ 	.word	0x00000050
        /*0724*/ 	.short	0x010a
        /*0726*/ 	.byte	0xff
	.zero		1


	//   ....[98]....
        /*0728*/ 	.word	0x00006720
        /*072c*/ 	.word	0x00000000
        /*0730*/ 	.word	0x00000050
        /*0734*/ 	.short	0x010a
        /*0736*/ 	.byte	0xff
	.zero		1


	//   ....[99]....
        /*0738*/ 	.word	0x00006850
        /*073c*/ 	.word	0x00000000
        /*0740*/ 	.word	0x00000000
        /*0744*/ 	.short	0x0101
        /*0746*/ 	.byte	0xff
	.zero		1


	//   ....[100]....
        /*0748*/ 	.word	0x000073c0
        /*074c*/ 	.word	0x00000000
        /*0750*/ 	.word	0x00000050
        /*0754*/ 	.short	0x010a
        /*0756*/ 	.byte	0xff
	.zero		1


	//   ....[101]....
        /*0758*/ 	.word	0x00007480
        /*075c*/ 	.word	0x00000000
        /*0760*/ 	.word	0x00000050
        /*0764*/ 	.short	0x010a
        /*0766*/ 	.byte	0xff
	.zero		1


	//   ....[102]....
        /*0768*/ 	.word	0x000075b0
        /*076c*/ 	.word	0x00000000
        /*0770*/ 	.word	0x00000000
        /*0774*/ 	.short	0x0101
        /*0776*/ 	.byte	0xff
	.zero		1


	//   ....[103]....
        /*0778*/ 	.word	0x00008150
        /*077c*/ 	.word	0x00000000
        /*0780*/ 	.word	0x00000050
        /*0784*/ 	.short	0x010a
        /*0786*/ 	.byte	0xff
	.zero		1


	//   ....[104]....
        /*0788*/ 	.word	0x00008210
        /*078c*/ 	.word	0x00000000
        /*0790*/ 	.word	0x00000050
        /*0794*/ 	.short	0x010a
        /*0796*/ 	.byte	0xff
	.zero		1


	//   ....[105]....
        /*0798*/ 	.word	0x00008340
        /*079c*/ 	.word	0x00000000
        /*07a0*/ 	.word	0x00000000
        /*07a4*/ 	.short	0x0101
        /*07a6*/ 	.byte	0xff
	.zero		1


	//   ....[106]....
        /*07a8*/ 	.word	0x00008780
        /*07ac*/ 	.word	0x000000ff
        /*07b0*/ 	.word	0x00000000
        /*07b4*/ 	.short	0x0101
        /*07b6*/ 	.byte	0x05
	.zero		1


	//   ....[107]....
        /*07b8*/ 	.word	0x00008fc0
        /*07bc*/ 	.word	0x00000002
        /*07c0*/ 	.word	0x00000110
        /*07c4*/ 	.short	0x010a
        /*07c6*/ 	.byte	0xff
	.zero		1


	//   ....[108]....
        /*07c8*/ 	.word	0x00009020
        /*07cc*/ 	.word	0x00000002
        /*07d0*/ 	.word	0x00000028
        /*07d4*/ 	.short	0x010a
        /*07d6*/ 	.byte	0xff
	.zero		1


	//   ....[109]....
        /*07d8*/ 	.word	0x00009080
        /*07dc*/ 	.word	0x00000002
        /*07e0*/ 	.word	0x00000028
        /*07e4*/ 	.short	0x010a
        /*07e6*/ 	.byte	0xff
	.zero		1


	//   ....[110]....
        /*07e8*/ 	.word	0x000090d0
        /*07ec*/ 	.word	0x00000002
        /*07f0*/ 	.word	0x000000a0
        /*07f4*/ 	.short	0x010a
        /*07f6*/ 	.byte	0xff
	.zero		1


	//   ....[111]....
        /*07f8*/ 	.word	0x00009130
        /*07fc*/ 	.word	0x00000000
        /*0800*/ 	.word	0x00000000
        /*0804*/ 	.short	0x010a
        /*0806*/ 	.byte	0xff
	.zero		1


	//   ....[112]....
        /*0808*/ 	.word	0x00009190
        /*080c*/ 	.word	0x00000000
        /*0810*/ 	.word	0x00000000
        /*0814*/ 	.short	0x010a
        /*0816*/ 	.byte	0xff
	.zero		1


	//   ....[113]....
        /*0818*/ 	.word	0x000091f0
        /*081c*/ 	.word	0x00000000
        /*0820*/ 	.word	0x00000000
        /*0824*/ 	.short	0x010a
        /*0826*/ 	.byte	0xff
	.zero		1


	//   ....[114]....
        /*0828*/ 	.word	0x00009250
        /*082c*/ 	.word	0x00000000
        /*0830*/ 	.word	0x00000000
        /*0834*/ 	.short	0x010a
        /*0836*/ 	.byte	0xff
	.zero		1


	//   ....[115]....
        /*0838*/ 	.word	0x000092a0
        /*083c*/ 	.word	0x00000000
        /*0840*/ 	.word	0x00000100
        /*0844*/ 	.short	0x010a
        /*0846*/ 	.byte	0xff
	.zero		1


	//   ....[116]....
        /*0848*/ 	.word	0x00009300
        /*084c*/ 	.word	0x00000000
        /*0850*/ 	.word	0x000000b0
        /*0854*/ 	.short	0x010a
        /*0856*/ 	.byte	0xff
	.zero		1


	//   ....[117]....
        /*0858*/ 	.word	0x00009350
        /*085c*/ 	.word	0x00000000
        /*0860*/ 	.word	0x000000a0
        /*0864*/ 	.short	0x010a
        /*0866*/ 	.byte	0xff
	.zero		1


	//   ....[118]....
        /*0868*/ 	.word	0x000093b0
        /*086c*/ 	.word	0x00000000
        /*0870*/ 	.word	0x000000b0
        /*0874*/ 	.short	0x010a
        /*0876*/ 	.byte	0xff
	.zero		1


	//   ....[119]....
        /*0878*/ 	.word	0x00009400
        /*087c*/ 	.word	0x00000000
        /*0880*/ 	.word	0x000000a0
        /*0884*/ 	.short	0x010a
        /*0886*/ 	.byte	0xff
	.zero		1


	//   ....[120]....
        /*0888*/ 	.word	0x00009460
        /*088c*/ 	.word	0x00000002
        /*0890*/ 	.word	0x000000e0
        /*0894*/ 	.short	0x010a
        /*0896*/ 	.byte	0xff
	.zero		1


	//   ....[121]....
        /*0898*/ 	.word	0x000094c0
        /*089c*/ 	.word	0x00000000
        /*08a0*/ 	.word	0x00000000
        /*08a4*/ 	.short	0x010a
        /*08a6*/ 	.byte	0xff
	.zero		1


	//   ....[122]....
        /*08a8*/ 	.word	0x00009520
        /*08ac*/ 	.word	0x00000000
        /*08b0*/ 	.word	0x00000000
        /*08b4*/ 	.short	0x010a
        /*08b6*/ 	.byte	0xff
	.zero		1


	//   ....[123]....
        /*08b8*/ 	.word	0x00009580
        /*08bc*/ 	.word	0x00000000
        /*08c0*/ 	.word	0x00000000
        /*08c4*/ 	.short	0x010a
        /*08c6*/ 	.byte	0xff
	.zero		1


	//   ....[124]....
        /*08c8*/ 	.word	0x000095e0
        /*08cc*/ 	.word	0x00000000
        /*08d0*/ 	.word	0x00000000
        /*08d4*/ 	.short	0x010a
        /*08d6*/ 	.byte	0xff
	.zero		1


	//   ....[125]....
        /*08d8*/ 	.word	0x00009640
        /*08dc*/ 	.word	0x00000000
        /*08e0*/ 	.word	0x00000000
        /*08e4*/ 	.short	0x010a
        /*08e6*/ 	.byte	0xff
	.zero		1


	//   ....[126]....
        /*08e8*/ 	.word	0x00009690
        /*08ec*/ 	.word	0x00000000
        /*08f0*/ 	.word	0x000000a0
        /*08f4*/ 	.short	0x010a
        /*08f6*/ 	.byte	0xff
	.zero		1


	//   ....[127]....
        /*08f8*/ 	.word	0x000096f0
        /*08fc*/ 	.word	0x00000000
        /*0900*/ 	.word	0x00000098
        /*0904*/ 	.short	0x010a
        /*0906*/ 	.byte	0xff
	.zero		1


	//   ....[128]....
        /*0908*/ 	.word	0x00009750
        /*090c*/ 	.word	0x00000000
        /*0910*/ 	.word	0x00000070
        /*0914*/ 	.short	0x010a
        /*0916*/ 	.byte	0xff
	.zero		1


	//   ....[129]....
        /*0918*/ 	.word	0x000097b0
        /*091c*/ 	.word	0x00000000
        /*0920*/ 	.word	0x00000078
        /*0924*/ 	.short	0x010a
        /*0926*/ 	.byte	0xff
	.zero		1


	//   ....[130]....
        /*0928*/ 	.word	0x00009810
        /*092c*/ 	.word	0x00000000
        /*0930*/ 	.word	0x00000080
        /*0934*/ 	.short	0x010a
        /*0936*/ 	.byte	0xff
	.zero		1


	//   ....[131]....
        /*0938*/ 	.word	0x00009870
        /*093c*/ 	.word	0x00000000
        /*0940*/ 	.word	0x00000088
        /*0944*/ 	.short	0x010a
        /*0946*/ 	.byte	0xff
	.zero		1


	//   ....[132]....
        /*0948*/ 	.word	0x000098d0
        /*094c*/ 	.word	0x00000000
        /*0950*/ 	.word	0x00000070
        /*0954*/ 	.short	0x010a
        /*0956*/ 	.byte	0xff
	.zero		1


	//   ....[133]....
        /*0958*/ 	.word	0x00009930
        /*095c*/ 	.word	0x00000000
        /*0960*/ 	.word	0x00000078
        /*0964*/ 	.short	0x010a
        /*0966*/ 	.byte	0xff
	.zero		1


	//   ....[134]....
        /*0968*/ 	.word	0x00009990
        /*096c*/ 	.word	0x00000000
        /*0970*/ 	.word	0x00000080
        /*0974*/ 	.short	0x010a
        /*0976*/ 	.byte	0xff
	.zero		1


	//   ....[135]....
        /*0978*/ 	.word	0x000099e0
        /*097c*/ 	.word	0x00000000
        /*0980*/ 	.word	0x000000a0
        /*0984*/ 	.short	0x010a
        /*0986*/ 	.byte	0xff
	.zero		1


	//   ....[136]....
        /*0988*/ 	.word	0x00009a30
        /*098c*/ 	.word	0x00000002
        /*0990*/ 	.word	0x00000050
        /*0994*/ 	.short	0x010a
        /*0996*/ 	.byte	0xff
	.zero		1


	//   ....[137]....
        /*0998*/ 	.word	0x00009a80
        /*099c*/ 	.word	0x00000071
        /*09a0*/ 	.word	0x000000c0
        /*09a4*/ 	.short	0x010a
        /*09a6*/ 	.byte	0xff
	.zero		1


	//   ....[138]....
        /*09a8*/ 	.word	0x00009ad0
        /*09ac*/ 	.word	0x00000000
        /*09b0*/ 	.word	0x00000050
        /*09b4*/ 	.short	0x010a
        /*09b6*/ 	.byte	0xff
	.zero		1


	//   ....[139]....
        /*09b8*/ 	.word	0x00009b20
        /*09bc*/ 	.word	0x00000000
        /*09c0*/ 	.word	0x00000050
        /*09c4*/ 	.short	0x010a
        /*09c6*/ 	.byte	0xff
	.zero		1


	//   ....[140]....
        /*09c8*/ 	.word	0x00009b70
        /*09cc*/ 	.word	0x00000000
        /*09d0*/ 	.word	0x00000050
        /*09d4*/ 	.short	0x010a
        /*09d6*/ 	.byte	0xff
	.zero		1


	//----- nvinfo : EIATTR_NUM_MBARRIERS
	.align		4
.L_48:
        /*09d8*/ 	.byte	0x03, 0x38
        /*09da*/ 	.short	0x0024


	//----- nvinfo : EIATTR_EXIT_INSTR_OFFSETS
	.align		4
        /*09dc*/ 	.byte	0x04, 0x1c
        /*09de*/ 	.short	(.L_50 - .L_49)


	//   ....[0]....
.L_49:
        /*09e0*/ 	.word	0x000025b0


	//   ....[1]....
        /*09e4*/ 	.word	0x00002aa0


	//   ....[2]....
        /*09e8*/ 	.word	0x00002b00


	//   ....[3]....
        /*09ec*/ 	.word	0x00003980


	//   ....[4]....
        /*09f0*/ 	.word	0x000049b0


	//   ....[5]....
        /*09f4*/ 	.word	0x000049f0


	//   ....[6]....
        /*09f8*/ 	.word	0x00008fb0


	//----- nvinfo : EIATTR_MAX_THREADS
	.align		4
.L_50:
        /*09fc*/ 	.byte	0x04, 0x05
        /*09fe*/ 	.short	(.L_52 - .L_51)
.L_51:
        /*0a00*/ 	.word	0x00000100
        /*0a04*/ 	.word	0x00000001
        /*0a08*/ 	.word	0x00000001


	//----- nvinfo : EIATTR_CRS_STACK_SIZE
	.align		4
.L_52:
        /*0a0c*/ 	.byte	0x04, 0x1e
        /*0a0e*/ 	.short	(.L_54 - .L_53)
.L_53:
        /*0a10*/ 	.word	0x00000000


	//----- nvinfo : EIATTR_CBANK_PARAM_SIZE
	.align		4
.L_54:
        /*0a14*/ 	.byte	0x03, 0x19
        /*0a16*/ 	.short	0x0800


	//----- nvinfo : EIATTR_PARAM_CBANK
	.align		4
        /*0a18*/ 	.byte	0x04, 0x0a
        /*0a1a*/ 	.short	(.L_56 - .L_55)
	.align		4
.L_55:
        /*0a1c*/ 	.word	index@(.nv.constant0._ZN7cutlass13device_kernelINS_4gemm6kernel13GemmUniversalIN4cute5tupleIJiiiiEEENS1_10collective13CollectiveMmaINS1_35MainloopSm100TmaUmmaWarpSpecializedILi5ELi2ELi4ENS5_IJNS4_1CILi1EEESB_SB_EEEEENS5_IJNSA_ILi64EEENSA_ILi256EEESE_EEENS_12float_e4m3_tENS5_IJlSB_lEEESH_SI_NS4_8TiledMMAINS4_8MMA_AtomIJNS4_10MMA_TraitsINS4_19SM100_MMA_F8F6F4_SSEJSH_SH_fSE_SF_NS4_17integral_constantINS4_4UMMA5MajorELSP_0EEESQ_NSN_INSO_7ScaleInELSR_0EEESS_EEEEEENS4_6LayoutISC_NS5_IJNSA_ILi0EEESW_SW_EEEEENS5_IJNS4_10UnderscoreESZ_SZ_EEEEENS4_13SM90_TMA_LOADENS4_14ComposedLayoutINS4_7SwizzleILi2ELi4ELi3EEENS4_18smem_ptr_flag_bitsILi8EEENSV_INS5_IJNSA_ILi8EEESE_EEENS5_IJSE_SB_EEEEEEEvNS4_8identityES12_S1C_vS1D_EENS_8epilogue10collective18CollectiveEpilogueINS1F_23Sm100TmaWarpSpecializedILi4ELi2ELi32ELb0ELb0EEEJSG_NS5_IJNSV_ISE_SB_EES1K_EEESH_SI_SH_SI_NS1F_6fusion15FusionCallbacksIS1J_NS1M_17LinearCombinationISH_fSH_fLNS_15FloatRoundStyleE2EEESG_S1L_JEEENS4_5SM1004TMEM4LOAD26SM100_TMEM_LOAD_16dp32b32xES12_S1C_NS4_39AutoVectorizingCopyWithAssumedAlignmentILi128EEENS4_14SM90_TMA_STOREES1C_S1X_S1X_EEEvvEEEEvNT_6ParamsE)
        /*0a20*/ 	.short	0x0380
        /*0a22*/ 	.short	0x0800


	//----- nvinfo : EIATTR_SW_WAR
	.align		4
.L_56:
        /*0a24*/ 	.byte	0x04, 0x36
        /*0a26*/ 	.short	(.L_58 - .L_57)
.L_57:
        /*0a28*/ 	.word	0x00000008
.L_58:


//--------------------- .nv.callgraph             --------------------------
	.section	.nv.callgraph,"",@"SHT_CUDA_CALLGRAPH"
	.align	4
	.sectionentsize	8
	.align		4
        /*0000*/ 	.word	0x00000000
	.align		4
        /*0004*/ 	.word	0xffffffff
	.align		4
        /*0008*/ 	.word	index@(_ZN7cutlass13device_kernelINS_4gemm6kernel13GemmUniversalIN4cute5tupleIJiiiiEEENS1_10collective13CollectiveMmaINS1_35MainloopSm100TmaUmmaWarpSpecializedILi5ELi2ELi4ENS5_IJNS4_1CILi1EEESB_SB_EEEEENS5_IJNSA_ILi64EEENSA_ILi256EEESE_EEENS_12float_e4m3_tENS5_IJlSB_lEEESH_SI_NS4_8TiledMMAINS4_8MMA_AtomIJNS4_10MMA_TraitsINS4_19SM100_MMA_F8F6F4_SSEJSH_SH_fSE_SF_NS4_17integral_constantINS4_4UMMA5MajorELSP_0EEESQ_NSN_INSO_7ScaleInELSR_0EEESS_EEEEEENS4_6LayoutISC_NS5_IJNSA_ILi0EEESW_SW_EEEEENS5_IJNS4_10UnderscoreESZ_SZ_EEEEENS4_13SM90_TMA_LOADENS4_14ComposedLayoutINS4_7SwizzleILi2ELi4ELi3EEENS4_18smem_ptr_flag_bitsILi8EEENSV_INS5_IJNSA_ILi8EEESE_EEENS5_IJSE_SB_EEEEEEEvNS4_8identityES12_S1C_vS1D_EENS_8epilogue10collective18CollectiveEpilogueINS1F_23Sm100TmaWarpSpecializedILi4ELi2ELi32ELb0ELb0EEEJSG_NS5_IJNSV_ISE_SB_EES1K_EEESH_SI_SH_SI_NS1F_6fusion15FusionCallbacksIS1J_NS1M_17LinearCombinationISH_fSH_fLNS_15FloatRoundStyleE2EEESG_S1L_JEEENS4_5SM1004TMEM4LOAD26SM100_TMEM_LOAD_16dp32b32xES12_S1C_NS4_39AutoVectorizingCopyWithAssumedAlignmentILi128EEENS4_14SM90_TMA_STOREES1C_S1X_S1X_EEEvvEEEEvNT_6ParamsE)
	.align		4
        /*000c*/ 	.word	index@(__assertfail)
	.align		4
        /*0010*/ 	.word	0x00000000
	.align		4
        /*0014*/ 	.word	0xfffffffe
	.align		4
        /*0018*/ 	.word	0x00000000
	.align		4
        /*001c*/ 	.word	0xfffffffd
	.align		4
        /*0020*/ 	.word	0x00000000
	.align		4
        /*0024*/ 	.word	0xfffffffc


//--------------------- .nv.constant4             --------------------------
	.section	.nv.constant4,"a",@progbits
	.align	8
	.align		8
.nv.constant4:
        /*0000*/ 	.dword	__assertfail
	.align		8
        /*0008*/ 	.dword	__unnamed_1
	.align		8
        /*0010*/ 	.dword	__unnamed_2
	.align		8
        /*0018*/ 	.dword	__unnamed_3
	.align		8
        /*0020*/ 	.dword	_ZN39_INTERNAL_65995f85_4_k_cu_e1dc19a4_80614cuda3std3__45__cpo5beginE
	.align		8
        /*0028*/ 	.dword	_ZN39_INTERNAL_65995f85_4_k_cu_e1dc19a4_80614cuda3std3__45__cpo3endE
	.align		8
        /*0030*/ 	.dword	_ZN39_INTERNAL_65995f85_4_k_cu_e1dc19a4_80614cuda3std3__45__cpo6cbeginE
	.align		8
        /*0038*/ 	.dword	_ZN39_INTERNAL_65995f85_4_k_cu_e1dc19a4_80614cuda3std3__45__cpo4cendE
	.align		8
        /*0040*/ 	.dword	_ZN39_INTERNAL_65995f85_4_k_cu_e1dc19a4_80614cuda3std3__441_GLOBAL__N__65995f85_4_k_cu_e1dc19a4_80616ignoreE
	.align		8
        /*0048*/ 	.dword	_ZN39_INTERNAL_65995f85_4_k_cu_e1dc19a4_80614cuda3std3__419piecewise_constructE
	.align		8
        /*0050*/ 	.dword	_ZN39_INTERNAL_65995f85_4_k_cu_e1dc19a4_80614cuda3std3__48in_placeE
	.align		8
        /*0058*/ 	.dword	_ZN39_INTERNAL_65995f85_4_k_cu_e1dc19a4_80614cuda3std6ranges3__45__cpo4swapE
	.align		8
        /*0060*/ 	.dword	_ZN39_INTERNAL_65995f85_4_k_cu_e1dc19a4_80614cuda3std6ranges3__45__cpo9iter_moveE
	.align		8
        /*0068*/ 	.dword	_ZN39_INTERNAL_65995f85_4_k_cu_e1dc19a4_80614cute7productE
	.align		8
        /*0070*/ 	.dword	_ZN39_INTERNAL_65995f85_4_k_cu_e1dc19a4_80614cute1_E
	.align		8
        /*0078*/ 	.dword	$str$25
	.align		8
        /*0080*/ 	.dword	$str$26
	.align		8
        /*0088*/ 	.dword	$str$27
	.align		8
        /*0090*/ 	.dword	$str$28


//--------------------- .text._ZN7cutlass13device_kernelINS_4gemm6kernel13GemmUniversalIN4cute5tupleIJiiiiEEENS1_10collective13CollectiveMmaINS1_35MainloopSm100TmaUmmaWarpSpecializedILi5ELi2ELi4ENS5_IJNS4_1CILi1EEESB_SB_EEEEENS5_IJNSA_ILi64EEENSA_ILi256EEESE_EEENS_12float_e4m3_tENS5_IJlSB_lEEESH_SI_NS4_8TiledMMAINS4_8MMA_AtomIJNS4_10MMA_TraitsINS4_19SM100_MMA_F8F6F4_SSEJSH_SH_fSE_SF_NS4_17integral_constantINS4_4UMMA5MajorELSP_0EEESQ_NSN_INSO_7ScaleInELSR_0EEESS_EEEEEENS4_6LayoutISC_NS5_IJNSA_ILi0EEESW_SW_EEEEENS5_IJNS4_10UnderscoreESZ_SZ_EEEEENS4_13SM90_TMA_LOADENS4_14ComposedLayoutINS4_7SwizzleILi2ELi4ELi3EEENS4_18smem_ptr_flag_bitsILi8EEENSV_INS5_IJNSA_ILi8EEESE_EEENS5_IJSE_SB_EEEEEEEvNS4_8identityES12_S1C_vS1D_EENS_8epilogue10collective18CollectiveEpilogueINS1F_23Sm100TmaWarpSpecializedILi4ELi2ELi32ELb0ELb0EEEJSG_NS5_IJNSV_ISE_SB_EES1K_EEESH_SI_SH_SI_NS1F_6fusion15FusionCallbacksIS1J_NS1M_17LinearCombinationISH_fSH_fLNS_15FloatRoundStyleE2EEESG_S1L_JEEENS4_5SM1004TMEM4LOAD26SM100_TMEM_LOAD_16dp32b32xES12_S1C_NS4_39AutoVectorizingCopyWithAssumedAlignmentILi128EEENS4_14SM90_TMA_STOREES1C_S1X_S1X_EEEvvEEEEvNT_6ParamsE --------------------------
	.section	.text._ZN7cutlass13device_kernelINS_4gemm6kernel13GemmUniversalIN4cute5tupleIJiiiiEEENS1_10collective13CollectiveMmaINS1_35MainloopSm100TmaUmmaWarpSpecializedILi5ELi2ELi4ENS5_IJNS4_1CILi1EEESB_SB_EEEEENS5_IJNSA_ILi64EEENSA_ILi256EEESE_EEENS_12float_e4m3_tENS5_IJlSB_lEEESH_SI_NS4_8TiledMMAINS4_8MMA_AtomIJNS4_10MMA_TraitsINS4_19SM100_MMA_F8F6F4_SSEJSH_SH_fSE_SF_NS4_17integral_constantINS4_4UMMA5MajorELSP_0EEESQ_NSN_INSO_7ScaleInELSR_0EEESS_EEEEEENS4_6LayoutISC_NS5_IJNSA_ILi0EEESW_SW_EEEEENS5_IJNS4_10UnderscoreESZ_SZ_EEEEENS4_13SM90_TMA_LOADENS4_14ComposedLayoutINS4_7SwizzleILi2ELi4ELi3EEENS4_18smem_ptr_flag_bitsILi8EEENSV_INS5_IJNSA_ILi8EEESE_EEENS5_IJSE_SB_EEEEEEEvNS4_8identityES12_S1C_vS1D_EENS_8epilogue10collective18CollectiveEpilogueINS1F_23Sm100TmaWarpSpecializedILi4ELi2ELi32ELb0ELb0EEEJSG_NS5_IJNSV_ISE_SB_EES1K_EEESH_SI_SH_SI_NS1F_6fusion15FusionCallbacksIS1J_NS1M_17LinearCombinationISH_fSH_fLNS_15FloatRoundStyleE2EEESG_S1L_JEEENS4_5SM1004TMEM4LOAD26SM100_TMEM_LOAD_16dp32b32xES12_S1C_NS4_39AutoVectorizingCopyWithAssumedAlignmentILi128EEENS4_14SM90_TMA_STOREES1C_S1X_S1X_EEEvvEEEEvNT_6ParamsE,"ax",@progbits
	.align	128
.text._ZN7cutlass13device_kernelINS_4gemm6kernel13GemmUniversalIN4cute5tupleIJiiiiEEENS1_10collective13CollectiveMmaINS1_35MainloopSm100TmaUmmaWarpSpecializedILi5ELi2ELi4ENS5_IJNS4_1CILi1EEESB_SB_EEEEENS5_IJNSA_ILi64EEENSA_ILi256EEESE_EEENS_12float_e4m3_tENS5_IJlSB_lEEESH_SI_NS4_8TiledMMAINS4_8MMA_AtomIJNS4_10MMA_TraitsINS4_19SM100_MMA_F8F6F4_SSEJSH_SH_fSE_SF_NS4_17integral_constantINS4_4UMMA5MajorELSP_0EEESQ_NSN_INSO_7ScaleInELSR_0EEESS_EEEEEENS4_6LayoutISC_NS5_IJNSA_ILi0EEESW_SW_EEEEENS5_IJNS4_10UnderscoreESZ_SZ_EEEEENS4_13SM90_TMA_LOADENS4_14ComposedLayoutINS4_7SwizzleILi2ELi4ELi3EEENS4_18smem_ptr_flag_bitsILi8EEENSV_INS5_IJNSA_ILi8EEESE_EEENS5_IJSE_SB_EEEEEEEvNS4_8identityES12_S1C_vS1D_EENS_8epilogue10collective18CollectiveEpilogueINS1F_23Sm100TmaWarpSpecializedILi4ELi2ELi32ELb0ELb0EEEJSG_NS5_IJNSV_ISE_SB_EES1K_EEESH_SI_SH_SI_NS1F_6fusion15FusionCallbacksIS1J_NS1M_17LinearCombinationISH_fSH_fLNS_15FloatRoundStyleE2EEESG_S1L_JEEENS4_5SM1004TMEM4LOAD26SM100_TMEM_LOAD_16dp32b32xES12_S1C_NS4_39AutoVectorizingCopyWithAssumedAlignmentILi128EEENS4_14SM90_TMA_STOREES1C_S1X_S1X_EEEvvEEEEvNT_6ParamsE:
        .type           _ZN7cutlass13device_kernelINS_4gemm6kernel13GemmUniversalIN4cute5tupleIJiiiiEEENS1_10collective13CollectiveMmaINS1_35MainloopSm100TmaUmmaWarpSpecializedILi5ELi2ELi4ENS5_IJNS4_1CILi1EEESB_SB_EEEEENS5_IJNSA_ILi64EEENSA_ILi256EEESE_EEENS_12float_e4m3_tENS5_IJlSB_lEEESH_SI_NS4_8TiledMMAINS4_8MMA_AtomIJNS4_10MMA_TraitsINS4_19SM100_MMA_F8F6F4_SSEJSH_SH_fSE_SF_NS4_17integral_constantINS4_4UMMA5MajorELSP_0EEESQ_NSN_INSO_7ScaleInELSR_0EEESS_EEEEEENS4_6LayoutISC_NS5_IJNSA_ILi0EEESW_SW_EEEEENS5_IJNS4_10UnderscoreESZ_SZ_EEEEENS4_13SM90_TMA_LOADENS4_14ComposedLayoutINS4_7SwizzleILi2ELi4ELi3EEENS4_18smem_ptr_flag_bitsILi8EEENSV_INS5_IJNSA_ILi8EEESE_EEENS5_IJSE_SB_EEEEEEEvNS4_8identityES12_S1C_vS1D_EENS_8epilogue10collective18CollectiveEpilogueINS1F_23Sm100TmaWarpSpecializedILi4ELi2ELi32ELb0ELb0EEEJSG_NS5_IJNSV_ISE_SB_EES1K_EEESH_SI_SH_SI_NS1F_6fusion15FusionCallbacksIS1J_NS1M_17LinearCombinationISH_fSH_fLNS_15FloatRoundStyleE2EEESG_S1L_JEEENS4_5SM1004TMEM4LOAD26SM100_TMEM_LOAD_16dp32b32xES12_S1C_NS4_39AutoVectorizingCopyWithAssumedAlignmentILi128EEENS4_14SM90_TMA_STOREES1C_S1X_S1X_EEEvvEEEEvNT_6ParamsE,@function
        .size           _ZN7cutlass13device_kernelINS_4gemm6kernel13GemmUniversalIN4cute5tupleIJiiiiEEENS1_10collective13CollectiveMmaINS1_35MainloopSm100TmaUmmaWarpSpecializedILi5ELi2ELi4ENS5_IJNS4_1CILi1EEESB_SB_EEEEENS5_IJNSA_ILi64EEENSA_ILi256EEESE_EEENS_12float_e4m3_tENS5_IJlSB_lEEESH_SI_NS4_8TiledMMAINS4_8MMA_AtomIJNS4_10MMA_TraitsINS4_19SM100_MMA_F8F6F4_SSEJSH_SH_fSE_SF_NS4_17integral_constantINS4_4UMMA5MajorELSP_0EEESQ_NSN_INSO_7ScaleInELSR_0EEESS_EEEEEENS4_6LayoutISC_NS5_IJNSA_ILi0EEESW_SW_EEEEENS5_IJNS4_10UnderscoreESZ_SZ_EEEEENS4_13SM90_TMA_LOADENS4_14ComposedLayoutINS4_7SwizzleILi2ELi4ELi3EEENS4_18smem_ptr_flag_bitsILi8EEENSV_INS5_IJNSA_ILi8EEESE_EEENS5_IJSE_SB_EEEEEEEvNS4_8identityES12_S1C_vS1D_EENS_8epilogue10collective18CollectiveEpilogueINS1F_23Sm100TmaWarpSpecializedILi4ELi2ELi32ELb0ELb0EEEJSG_NS5_IJNSV_ISE_SB_EES1K_EEESH_SI_SH_SI_NS1F_6fusion15FusionCallbacksIS1J_NS1M_17LinearCombinationISH_fSH_fLNS_15FloatRoundStyleE2EEESG_S1L_JEEENS4_5SM1004TMEM4LOAD26SM100_TMEM_LOAD_16dp32b32xES12_S1C_NS4_39AutoVectorizingCopyWithAssumedAlignmentILi128EEENS4_14SM90_TMA_STOREES1C_S1X_S1X_EEEvvEEEEvNT_6ParamsE,(.L_x_173 - _ZN7cutlass13device_kernelINS_4gemm6kernel13GemmUniversalIN4cute5tupleIJiiiiEEENS1_10collective13CollectiveMmaINS1_35MainloopSm100TmaUmmaWarpSpecializedILi5ELi2ELi4ENS5_IJNS4_1CILi1EEESB_SB_EEEEENS5_IJNSA_ILi64EEENSA_ILi256EEESE_EEENS_12float_e4m3_tENS5_IJlSB_lEEESH_SI_NS4_8TiledMMAINS4_8MMA_AtomIJNS4_10MMA_TraitsINS4_19SM100_MMA_F8F6F4_SSEJSH_SH_fSE_SF_NS4_17integral_constantINS4_4UMMA5MajorELSP_0EEESQ_NSN_INSO_7ScaleInELSR_0EEESS_EEEEEENS4_6LayoutISC_NS5_IJNSA_ILi0EEESW_SW_EEEEENS5_IJNS4_10UnderscoreESZ_SZ_EEEEENS4_13SM90_TMA_LOADENS4_14ComposedLayoutINS4_7SwizzleILi2ELi4ELi3EEENS4_18smem_ptr_flag_bitsILi8EEENSV_INS5_IJNSA_ILi8EEESE_EEENS5_IJSE_SB_EEEEEEEvNS4_8identityES12_S1C_vS1D_EENS_8epilogue10collective18CollectiveEpilogueINS1F_23Sm100TmaWarpSpecializedILi4ELi2ELi32ELb0ELb0EEEJSG_NS5_IJNSV_ISE_SB_EES1K_EEESH_SI_SH_SI_NS1F_6fusion15FusionCallbacksIS1J_NS1M_17LinearCombinationISH_fSH_fLNS_15FloatRoundStyleE2EEESG_S1L_JEEENS4_5SM1004TMEM4LOAD26SM100_TMEM_LOAD_16dp32b32xES12_S1C_NS4_39AutoVectorizingCopyWithAssumedAlignmentILi128EEENS4_14SM90_TMA_STOREES1C_S1X_S1X_EEEvvEEEEvNT_6ParamsE)
        .other          _ZN7cutlass13device_kernelINS_4gemm6kernel13GemmUniversalIN4cute5tupleIJiiiiEEENS1_10collective13CollectiveMmaINS1_35MainloopSm100TmaUmmaWarpSpecializedILi5ELi2ELi4ENS5_IJNS4_1CILi1EEESB_SB_EEEEENS5_IJNSA_ILi64EEENSA_ILi256EEESE_EEENS_12float_e4m3_tENS5_IJlSB_lEEESH_SI_NS4_8TiledMMAINS4_8MMA_AtomIJNS4_10MMA_TraitsINS4_19SM100_MMA_F8F6F4_SSEJSH_SH_fSE_SF_NS4_17integral_constantINS4_4UMMA5MajorELSP_0EEESQ_NSN_INSO_7ScaleInELSR_0EEESS_EEEEEENS4_6LayoutISC_NS5_IJNSA_ILi0EEESW_SW_EEEEENS5_IJNS4_10UnderscoreESZ_SZ_EEEEENS4_13SM90_TMA_LOADENS4_14ComposedLayoutINS4_7SwizzleILi2ELi4ELi3EEENS4_18smem_ptr_flag_bitsILi8EEENSV_INS5_IJNSA_ILi8EEESE_EEENS5_IJSE_SB_EEEEEEEvNS4_8identityES12_S1C_vS1D_EENS_8epilogue10collective18CollectiveEpilogueINS1F_23Sm100TmaWarpSpecializedILi4ELi2ELi32ELb0ELb0EEEJSG_NS5_IJNSV_ISE_SB_EES1K_EEESH_SI_SH_SI_NS1F_6fusion15FusionCallbacksIS1J_NS1M_17LinearCombinationISH_fSH_fLNS_15FloatRoundStyleE2EEESG_S1L_JEEENS4_5SM1004TMEM4LOAD26SM100_TMEM_LOAD_16dp32b32xES12_S1C_NS4_39AutoVectorizingCopyWithAssumedAlignmentILi128EEENS4_14SM90_TMA_STOREES1C_S1X_S1X_EEEvvEEEEvNT_6ParamsE,@"STO_CUDA_ENTRY STV_DEFAULT"
_ZN7cutlass13device_kernelINS_4gemm6kernel13GemmUniversalIN4cute5tupleIJiiiiEEENS1_10collective13CollectiveMmaINS1_35MainloopSm100TmaUmmaWarpSpecializedILi5ELi2ELi4ENS5_IJNS4_1CILi1EEESB_SB_EEEEENS5_IJNSA_ILi64EEENSA_ILi256EEESE_EEENS_12float_e4m3_tENS5_IJlSB_lEEESH_SI_NS4_8TiledMMAINS4_8MMA_AtomIJNS4_10MMA_TraitsINS4_19SM100_MMA_F8F6F4_SSEJSH_SH_fSE_SF_NS4_17integral_constantINS4_4UMMA5MajorELSP_0EEESQ_NSN_INSO_7ScaleInELSR_0EEESS_EEEEEENS4_6LayoutISC_NS5_IJNSA_ILi0EEESW_SW_EEEEENS5_IJNS4_10UnderscoreESZ_SZ_EEEEENS4_13SM90_TMA_LOADENS4_14ComposedLayoutINS4_7SwizzleILi2ELi4ELi3EEENS4_18smem_ptr_flag_bitsILi8EEENSV_INS5_IJNSA_ILi8EEESE_EEENS5_IJSE_SB_EEEEEEEvNS4_8identityES12_S1C_vS1D_EENS_8epilogue10collective18CollectiveEpilogueINS1F_23Sm100TmaWarpSpecializedILi4ELi2ELi32ELb0ELb0EEEJSG_NS5_IJNSV_ISE_SB_EES1K_EEESH_SI_SH_SI_NS1F_6fusion15FusionCallbacksIS1J_NS1M_17LinearCombinationISH_fSH_fLNS_15FloatRoundStyleE2EEESG_S1L_JEEENS4_5SM1004TMEM4LOAD26SM100_TMEM_LOAD_16dp32b32xES12_S1C_NS4_39AutoVectorizingCopyWithAssumedAlignmentILi128EEENS4_14SM90_TMA_STOREES1C_S1X_S1X_EEEvvEEEEvNT_6ParamsE:
[----:B------:R-:W1:Y:S01]  /*0000*/  LDC R1, c[0x0][0x37c] ;  /* 0x0000df00ff017b82 */ /* 0x000e620000000800 */
[----:B------:R-:W2:Y:S01]  /*0010*/  S2R R108, SR_TID.X ;  /* 0x00000000006c7919 */ /* 0x000ea20000002100 */
[----:B------:R-:W3:Y:S01]  /*0020*/  LDCU.64 UR4, c[0x0][0x890] ;  /* 0x00011200ff0477ac */ /* 0x000ee20008000a00 */
[----:B------:R-:W-:Y:S02]  /*0030*/  PRMT R96, RZ, 0x7610, R96 ;  /* 0x00007610ff607816 */ /* 0x000fe40000000060 */
[----:B------:R-:W-:Y:S01]  /*0040*/  ELECT P5, URZ, PT ;  /* 0x0000000000ff782f */ /* 0x000fe200038a0000 */
[----:B------:R-:W4:Y:S01]  /*0050*/  LDCU.64 UR46, c[0x0][0x358] ;  /* 0x00006b00ff2e77ac */ /* 0x000f220008000a00 */
[----:B---3--:R-:W-:-:S04]  /*0060*/  UISETP.NE.U32.AND UP0, UPT, UR4, URZ, UPT ;  /* 0x000000ff0400728c */ /* 0x008fc8000bf05070 */
[----:B------:R-:W-:Y:S01]  /*0070*/  UISETP.NE.AND.EX UP0, UPT, UR5, URZ, UPT, UP0 ;  /* 0x000000ff0500728c */ /* 0x000fe2000bf05300 */
[----:B--2---:R-:W-:-:S05]  /*0080*/  SHF.R.U32.HI R101, RZ, 0x5, R108 ;  /* 0x00000005ff657819 */ /* 0x004fca000001166c */
[----:B------:R-:W2:Y:S02]  /*0090*/  SHFL.IDX PT, R0, R101, RZ, 0x1f ;  /* 0x00001fff65007589 */ /* 0x000ea400000e0000 */
[----:B--2---:R-:W-:Y:S01]  /*00a0*/  R2UR UR8, R0 ;  /* 0x00000000000872ca */ /* 0x004fe200000e0000 */
[----:B-1--4-:R-:W-:-:S14]  /*00b0*/  BRA.U UP0, `(.L_x_0) ;  /* 0x00000001002c7547 */ /* 0x012fdc000b800000 */
[----:B------:R-:W1:Y:S02]  /*00c0*/  LDCU.64 UR6, c[0x0][0x888] ;  /* 0x00011100ff0677ac */ /* 0x000e640008000a00 */
[----:B-1----:R-:W-:-:S04]  /*00d0*/  UISETP.NE.U32.AND UP0, UPT, UR6, URZ, UPT ;  /* 0x000000ff0600728c */ /* 0x002fc8000bf05070 */
[----:B------:R-:W-:-:S09]  /*00e0*/  UISETP.NE.AND.EX UP0, UPT, UR7, URZ, UPT, UP0 ;  /* 0x000000ff0700728c */ /* 0x000fd2000bf05300 */
[----:B------:R-:W-:Y:S05]  /*00f0*/  BRA.U !UP0, `(.L_x_1) ;  /* 0x0000000108107547 */ /* 0x000fea000b800000 */
[----:B------:R-:W1:Y:S02]  /*0100*/  LDC.64 R2, c[0x0][0x888] ;  /* 0x00022200ff027b82 */ /* 0x000e640000000a00 */
[----:B-1----:R1:W5:Y:S01]  /*0110*/  LDG.E R49, desc[UR46][R2.64] ;  /* 0x0000002e02317981 */ /* 0x002362000c1e1900 */
[----:B------:R-:W-:Y:S01]  /*0120*/  HFMA2 R96, -RZ, RZ, 0, 5.9604644775390625e-08 ;  /* 0x00000001ff607431 */ /* 0x000fe200000001ff */
[----:B------:R-:W-:Y:S05]  /*0130*/  BRA `(.L_x_0) ;  /* 0x00000000000c7947 */ /* 0x000fea0003800000 */
.L_x_1:
[----:B------:R-:W1:Y:S01]  /*0140*/  LDCU UR6, c[0x0][0x880] ;  /* 0x00011000ff0677ac */ /* 0x000e620008000800 */
[----:B------:R-:W-:Y:S01]  /*0150*/  HFMA2 R96, -RZ, RZ, 0, 5.9604644775390625e-08 ;  /* 0x00000001ff607431 */ /* 0x000fe200000001ff */
[----:B-1----:R-:W-:-:S07]  /*0160*/  MOV R49, UR6 ;  /* 0x0000000600317c02 */ /* 0x002fce0008000f00 */
.L_x_0:
[----:B------:R-:W2:Y:S02]  /*0170*/  LDCU.64 UR6, c[0x0][0x8b0] ;  /* 0x00011600ff0677ac */ /* 0x000ea40008000a00 */
[----:B--2---:R-:W-:-:S04]  /*0180*/  UISETP.NE.U32.AND UP0, UPT, UR6, URZ, UPT ;  /* 0x000000ff0600728c */ /* 0x004fc8000bf05070 */
[----:B------:R-:W-:-:S09]  /*0190*/  UISETP.NE.AND.EX UP0, UPT, UR7, URZ, UPT, UP0 ;  /* 0x000000ff0700728c */ /* 0x000fd2000bf05300 */
[----:B------:R-:W-:Y:S05]  /*01a0*/  BRA.U UP0, `(.L_x_2) ;  /* 0x0000000100247547 */ /* 0x000fea000b800000 */
[----:B------:R-:W2:Y:S02]  /*01b0*/  LDCU.64 UR6, c[0x0][0x8a8] ;  /* 0x00011500ff0677ac */ /* 0x000ea40008000a00 */
[----:B--2---:R-:W-:-:S04]  /*01c0*/  UISETP.NE.U32.AND UP0, UPT, UR6, URZ, UPT ;  /* 0x000000ff0600728c */ /* 0x004fc8000bf05070 */
[----:B------:R-:W-:-:S09]  /*01d0*/  UISETP.NE.AND.EX UP0, UPT, UR7, URZ, UPT, UP0 ;  /* 0x000000ff0700728c */ /* 0x000fd2000bf05300 */
[----:B------:R-:W-:Y:S05]  /*01e0*/  BRA.U !UP0, `(.L_x_3) ;  /* 0x00000001080c7547 */ /* 0x000fea000b800000 */
[----:B-1----:R-:W1:Y:S02]  /*01f0*/  LDC.64 R2, c[0x0][0x8a8] ;  /* 0x00022a00ff027b82 */ /* 0x002e640000000a00 */
[----:B-1----:R2:W5:Y:S01]  /*0200*/  LDG.E R47, desc[UR46][R2.64] ;  /* 0x0000002e022f7981 */ /* 0x002562000c1e1900 */
[----:B------:R-:W-:Y:S05]  /*0210*/  BRA `(.L_x_2) ;  /* 0x0000000000087947 */ /* 0x000fea0003800000 */
.L_x_3:
[----:B------:R-:W2:Y:S02]  /*0220*/  LDCU UR6, c[0x0][0x8a0] ;  /* 0x00011400ff0677ac */ /* 0x000ea40008000800 */
[----:B--2---:R-:W-:Y:S02]  /*0230*/  MOV R47, UR6 ;  /* 0x00000006002f7c02 */ /* 0x004fe40008000f00 */
.L_x_2:
[----:B------:R-:W-:Y:S01]  /*0240*/  IMAD.U32 R0, RZ, RZ, UR8 ;  /* 0x00000008ff007e24 */ /* 0x000fe2000f8e00ff */
[----:B------:R-:W-:Y:S04]  /*0250*/  BSSY.RECONVERGENT B0, `(.L_x_4) ;  /* 0x000000c000007945 */ /* 0x000fe80003800200 */
[C---:B------:R-:W-:Y:S02]  /*0260*/  ISETP.NE.OR P1, PT, R0.reuse, 0x1, !P5 ;  /* 0x000000010000780c */ /* 0x040fe40006f25670 */
[----:B------:R-:W-:-:S11]  /*0270*/  ISETP.NE.OR P0, PT, R0, 0x3, !P5 ;  /* 0x000000030000780c */ /* 0x000fd60006f05670 */
[----:B------:R-:W-:Y:S05]  /*0280*/  @P1 BRA `(.L_x_5) ;  /* 0x0000000000201947 */ /* 0x000fea0003800000 */
[----:B------:R-:W3:Y:S02]  /*0290*/  LDCU.64 UR6, c[0x0][0x348] ;  /* 0x00006900ff0677ac */ /* 0x000ee40008000a00 */
[----:B---3--:R-:W-:Y:S02]  /*02a0*/  UIADD3 UR10, UP1, UPT, UR6, 0x80, URZ ;  /* 0x00000080060a7890 */ /* 0x008fe4000ff3e0ff */
[----:B------:R-:W-:Y:S02]  /*02b0*/  UIADD3 UR6, UP0, UPT, UR6, 0x180, URZ ;  /* 0x0000018006067890 */ /* 0x000fe4000ff1e0ff */
[----:B------:R-:W-:Y:S02]  /*02c0*/  UIADD3.X UR11, UPT, UPT, URZ, UR7, URZ, UP1, !UPT ;  /* 0x00000007ff0b7290 */ /* 0x000fe40008ffe4ff */
[----:B------:R-:W-:-:S07]  /*02d0*/  UIADD3.X UR7, UPT, UPT, URZ, UR7, URZ, UP0, !UPT ;  /* 0x00000007ff077290 */ /* 0x000fce00087fe4ff */
[----:B------:R3:W-:Y:S02]  /*02e0*/  UTMACCTL.PF [UR10] ;  /* 0x000000000a0079b9 */ /* 0x0007e40008040000 */
[----:B------:R3:W-:Y:S02]  /*02f0*/  UTMACCTL.PF [UR6] ;  /* 0x00000000060079b9 */ /* 0x0007e40008040000 */
[----:B---3--:R-:W-:Y:S01]  /*0300*/  NOP ;  /* 0x0000000000007918 */ /* 0x008fe20000000000 */
.L_x_5:
[----:B------:R-:W-:Y:S05]  /*0310*/  BSYNC.RECONVERGENT B0 ;  /* 0x0000000000007941 */ /* 0x000fea0003800200 */
.L_x_4:
[----:B------:R-:W-:Y:S04]  /*0320*/  BSSY.RECONVERGENT B0, `(.L_x_6) ;  /* 0x000000a000007945 */ /* 0x000fe80003800200 */
        /* <DEDUP_REMOVED lines=9> */
.L_x_7:
[----:B------:R-:W-:Y:S05]  /*03c0*/  BSYNC.RECONVERGENT B0 ;  /* 0x0000000000007941 */ /* 0x000fea0003800200 */
.L_x_6:
[----:B------:R-:W3:Y:S01]  /*03d0*/  LDCU.64 UR6, c[0x0][0x888] ;  /* 0x00011100ff0677ac */ /* 0x000ee20008000a00 */
[----:B------:R-:W-:Y:S02]  /*03e0*/  UISETP.EQ.U32.AND UP1, UPT, UR4, URZ, UPT ;  /* 0x000000ff0400728c */ /* 0x000fe4000bf22070 */
[----:B------:R-:W-:Y:S02]  /*03f0*/  UPLOP3.LUT UP2, UPT, UPT, UPT, UPT, 0x80, 0x8 ;  /* 0x000000000008789c */ /* 0x000fe40003f4f070 */
[----:B---3--:R-:W-:-:S04]  /*0400*/  UISETP.NE.U32.AND UP0, UPT, UR6, URZ, UPT ;  /* 0x000000ff0600728c */ /* 0x008fc8000bf05070 */
[----:B------:R-:W-:-:S04]  /*0410*/  UISETP.NE.AND.EX UP0, UPT, UR7, URZ, UPT, UP0 ;  /* 0x000000ff0700728c */ /* 0x000fc8000bf05300 */
[----:B------:R-:W-:-:S04]  /*0420*/  UISETP.EQ.OR.EX UP3, UPT, UR5, URZ, !UP0, UP1 ;  /* 0x000000ff0500728c */ /* 0x000fc8000c762710 */
[----:B------:R-:W-:-:S05]  /*0430*/  UP2UR UR50, UPR, URZ, 0x8 ;  /* 0x00000008ff327883 */ /* 0x000fca0008000000 */
[----:B------:R-:W-:Y:S07]  /*0440*/  BRA.U !UP3, `(.L_x_8) ;  /* 0x000000010b207547 */ /* 0x000fee000b800000 */
[----:B------:R-:W-:Y:S01]  /*0450*/  UISETP.NE.U32.AND UP2, UPT, UR4, URZ, UPT ;  /* 0x000000ff0400728c */ /* 0x000fe2000bf45070 */
[----:B-----5:R-:W-:Y:S01]  /*0460*/  FSETP.NEU.AND P0, PT, R49, RZ, PT ;  /* 0x000000ff3100720b */ /* 0x020fe20003f0d000 */
[----:B------:R-:W-:Y:S02]  /*0470*/  USEL UR4, URZ, 0xffffffff, UP0 ;  /* 0xffffffffff047887 */ /* 0x000fe40008000000 */
[----:B------:R-:W-:-:S10]  /*0480*/  UISETP.NE.AND.EX UP2, UPT, UR5, URZ, UPT, UP2 ;  /* 0x000000ff0500728c */ /* 0x000fd4000bf45320 */
[----:B------:R-:W-:Y:S01]  /*0490*/  VOTEU.ANY UP1, P0 ;  /* 0x0000000000ff7886 */ /* 0x000fe20000020100 */
[----:B------:R-:W-:-:S04]  /*04a0*/  @!UP2 USEL UR4, URZ, 0xffffffff, UP1 ;  /* 0xffffffffff04a887 */ /* 0x000fc80008800000 */
[----:B------:R-:W-:-:S04]  /*04b0*/  ULOP3.LUT UR4, UR4, 0x1, URZ, 0xc0, !UPT ;  /* 0x0000000104047892 */ /* 0x000fc8000f8ec0ff */
[----:B------:R-:W-:-:S11]  /*04c0*/  UISETP.NE.U32.AND UP2, UPT, UR4, 0x1, UPT ;  /* 0x000000010400788c */ /* 0x000fd6000bf45070 */
.L_x_8:
[----:B-12---:R-:W1:Y:S01]  /*04d0*/  SHFL.IDX PT, R2, R101, RZ, 0x1f ;  /* 0x00001fff65027589 */ /* 0x006e6200000e0000 */
[----:B------:R-:W-:-:S04]  /*04e0*/  UISETP.NE.AND UP1, UPT, UR8, 0x2, UPT ;  /* 0x000000020800788c */ /* 0x000fc8000bf25270 */
[----:B------:R-:W-:Y:S01]  /*04f0*/  USEL UR6, URZ, 0x1, UP1 ;  /* 0x00000001ff067887 */ /* 0x000fe20008800000 */
[----:B-1----:R-:W-:-:S13]  /*0500*/  ISETP.NE.AND P0, PT, R2, RZ, PT ;  /* 0x000000ff0200720c */ /* 0x002fda0003f05270 */
[----:B------:R-:W-:Y:S05]  /*0510*/  @P0 BRA `(.L_x_9) ;  /* 0x0000000000500947 */ /* 0x000fea0003800000 */
[----:B------:R-:W1:Y:S01]  /*0520*/  S2UR UR5, SR_CgaCtaId ;  /* 0x00000000000579c3 */ /* 0x000e620000008800 */
[----:B------:R-:W-:Y:S01]  /*0530*/  UMOV UR7, 0x400 ;  /* 0x0000040000077882 */ /* 0x000fe20000000000 */
[----:B------:R-:W-:Y:S01]  /*0540*/  UMOV UR4, 0x1 ;  /* 0x0000000100047882 */ /* 0x000fe20000000000 */
[----:B------:R-:W-:Y:S01]  /*0550*/  ELECT P0, URZ, PT ;  /* 0x0000000000ff782f */ /* 0x000fe20003800000 */
[----:B------:R-:W-:-:S04]  /*0560*/  UIADD3 UR10, UPT, UPT, -UR4, 0x100000, URZ ;  /* 0x00100000040a7890 */ /* 0x000fc8000fffe1ff */
[----:B------:R-:W-:Y:S02]  /*0570*/  USHF.L.U32 UR11, UR10, 0xb, URZ ;  /* 0x0000000b0a0b7899 */ /* 0x000fe400080006ff */
[----:B------:R-:W-:Y:S02]  /*0580*/  USHF.L.U32 UR10, UR10, 0x1, URZ ;  /* 0x000000010a0a7899 */ /* 0x000fe400080006ff */
[----:B-1----:R-:W-:Y:S01]  /*0590*/  ULEA UR5, UR5, UR7, 0x18 ;  /* 0x0000000705057291 */ /* 0x002fe2000f8ec0ff */
[----:B------:R-:W1:Y:S11]  /*05a0*/  FENCE.VIEW.ASYNC.S ;  /* 0x00000000000073c6 */ /* 0x000e760000000000 */
[----:B-1----:R1:W2:Y:S01]  /*05b0*/  SYNCS.EXCH.64 URZ, [UR5], UR10 ;  /* 0x0000000a05ff75b2 */ /* 0x0022a20008000100 */
[----:B------:R1:W3:Y:S01]  /*05c0*/  SYNCS.EXCH.64 URZ, [UR5+0x28], UR10 ;  /* 0x0000280a05ff75b2 */ /* 0x0002e20008000100 */
[----:B------:R1:W4:Y:S01]  /*05d0*/  SYNCS.EXCH.64 URZ, [UR5+0x8], UR10 ;  /* 0x0000080a05ff75b2 */ /* 0x0003220008000100 */
[----:B------:R1:W1:Y:S01]  /*05e0*/  SYNCS.EXCH.64 URZ, [UR5+0x30], UR10 ;  /* 0x0000300a05ff75b2 */ /* 0x0002620008000100 */
[----:B------:R1:W1:Y:S01]  /*05f0*/  SYNCS.EXCH.64 URZ, [UR5+0x10], UR10 ;  /* 0x0000100a05ff75b2 */ /* 0x0002620008000100 */
[----:B------:R1:W1:Y:S01]  /*0600*/  SYNCS.EXCH.64 URZ, [UR5+0x38], UR10 ;  /* 0x0000380a05ff75b2 */ /* 0x0002620008000100 */
[----:B------:R1:W1:Y:S01]  /*0610*/  SYNCS.EXCH.64 URZ, [UR5+0x18], UR10 ;  /* 0x0000180a05ff75b2 */ /* 0x0002620008000100 */
[----:B------:R1:W1:Y:S01]  /*0620*/  SYNCS.EXCH.64 URZ, [UR5+0x40], UR10 ;  /* 0x0000400a05ff75b2 */ /* 0x0002620008000100 */
[----:B------:R1:W1:Y:S01]  /*0630*/  SYNCS.EXCH.64 URZ, [UR5+0x20], UR10 ;  /* 0x0000200a05ff75b2 */ /* 0x0002620008000100 */
[----:B------:R1:W1:Y:S01]  /*0640*/  SYNCS.EXCH.64 URZ, [UR5+0x48], UR10 ;  /* 0x0000480a05ff75b2 */ /* 0x0002620008000100 */
[----:B------:R-:W-:Y:S01]  /*0650*/  NOP ;  /* 0x0000000000007918 */ /* 0x000fe20000000000 */
.L_x_9:
[----:B------:R-:W2:Y:S01]  /*0660*/  SHFL.IDX PT, R2, R101, RZ, 0x1f ;  /* 0x00001fff65027589 */ /* 0x000ea200000e0000 */
[----:B------:R-:W-:Y:S01]  /*0670*/  NOP ;  /* 0x0000000000007918 */ /* 0x000fe20000000000 */
[----:B--2---:R-:W-:-:S13]  /*0680*/  ISETP.NE.AND P0, PT, R2, 0x1, PT ;  /* 0x000000010200780c */ /* 0x004fda0003f05270 */
[----:B------:R-:W-:Y:S05]  /*0690*/  @P0 BRA `(.L_x_10) ;  /* 0x0000000000580947 */ /* 0x000fea0003800000 */
[----:B------:R-:W2:Y:S01]  /*06a0*/  S2UR UR7, SR_CgaCtaId ;  /* 0x00000000000779c3 */ /* 0x000ea20000008800 */
[----:B------:R-:W-:Y:S01]  /*06b0*/  UMOV UR9, 0x400 ;  /* 0x0000040000097882 */ /* 0x000fe20000000000 */
[----:B-1----:R-:W-:Y:S01]  /*06c0*/  UMOV UR5, 0x20 ;  /* 0x0000002000057882 */ /* 0x002fe20000000000 */
[----:B------:R-:W-:Y:S01]  /*06d0*/  UMOV UR4, 0x80 ;  /* 0x0000008000047882 */ /* 0x000fe20000000000 */
[----:B------:R-:W-:-:S04]  /*06e0*/  UIADD3 UR10, UPT, UPT, -UR5, 0x100000, URZ ;  /* 0x00100000050a7890 */ /* 0x000fc8000fffe1ff */
[----:B------:R-:W-:Y:S02]  /*06f0*/  USHF.L.U32 UR11, UR10, 0xb, URZ ;  /* 0x0000000b0a0b7899 */ /* 0x000fe400080006ff */
[----:B------:R-:W-:Y:S02]  /*0700*/  USHF.L.U32 UR10, UR10, 0x1, URZ ;  /* 0x000000010a0a7899 */ /* 0x000fe400080006ff */
[----:B------:R-:W-:-:S04]  /*0710*/  UIADD3 UR4, UPT, UPT, -UR4, 0x100000, URZ ;  /* 0x0010000004047890 */ /* 0x000fc8000fffe1ff */
[----:B------:R-:W-:Y:S02]  /*0720*/  USHF.L.U32 UR5, UR4, 0xb, URZ ;  /* 0x0000000b04057899 */ /* 0x000fe400080006ff */
[----:B------:R-:W-:Y:S01]  /*0730*/  USHF.L.U32 UR4, UR4, 0x1, URZ ;  /* 0x0000000104047899 */ /* 0x000fe200080006ff */
[----:B------:R-:W-:Y:S01]  /*0740*/  ELECT P0, URZ, PT ;  /* 0x0000000000ff782f */ /* 0x000fe20003800000 */
[----:B--2---:R-:W-:Y:S01]  /*0750*/  ULEA UR7, UR7, UR9, 0x18 ;  /* 0x0000000907077291 */ /* 0x004fe2000f8ec0ff */
[----:B------:R-:W1:Y:S11]  /*0760*/  FENCE.VIEW.ASYNC.S ;  /* 0x00000000000073c6 */ /* 0x000e760000000000 */
[----:B-1----:R2:W1:Y:S01]  /*0770*/  SYNCS.EXCH.64 URZ, [UR7+0x50], UR10 ;  /* 0x0000500a07ff75b2 */ /* 0x0024620008000100 */
[----:B------:R2:W1:Y:S01]  /*0780*/  SYNCS.EXCH.64 URZ, [UR7+0x70], UR4 ;  /* 0x0000700407ff75b2 */ /* 0x0004620008000100 */
[----:B------:R2:W1:Y:S01]  /*0790*/  SYNCS.EXCH.64 URZ, [UR7+0x58], UR10 ;  /* 0x0000580a07ff75b2 */ /* 0x0004620008000100 */
[----:B------:R2:W1:Y:S01]  /*07a0*/  SYNCS.EXCH.64 URZ, [UR7+0x78], UR4 ;  /* 0x0000780407ff75b2 */ /* 0x0004620008000100 */
[----:B------:R2:W1:Y:S01]  /*07b0*/  SYNCS.EXCH.64 URZ, [UR7+0x60], UR10 ;  /* 0x0000600a07ff75b2 */ /* 0x0004620008000100 */
[----:B------:R2:W1:Y:S01]  /*07c0*/  SYNCS.EXCH.64 URZ, [UR7+0x80], UR4 ;  /* 0x0000800407ff75b2 */ /* 0x0004620008000100 */
[----:B------:R2:W1:Y:S01]  /*07d0*/  SYNCS.EXCH.64 URZ, [UR7+0x68], UR10 ;  /* 0x0000680a07ff75b2 */ /* 0x0004620008000100 */
[----:B------:R2:W1:Y:S02]  /*07e0*/  SYNCS.EXCH.64 URZ, [UR7+0x88], UR4 ;  /* 0x0000880407ff75b2 */ /* 0x0004640008000100 */
[----:B--2---:R-:W-:Y:S01]  /*07f0*/  NOP ;  /* 0x0000000000007918 */ /* 0x004fe20000000000 */
.L_x_10:
[----:B------:R-:W2:Y:S01]  /*0800*/  SHFL.IDX PT, R2, R101, RZ, 0x1f ;  /* 0x00001fff65027589 */ /* 0x000ea200000e0000 */
[----:B------:R-:W-:Y:S01]  /*0810*/  NOP ;  /* 0x0000000000007918 */ /* 0x000fe20000000000 */
[----:B--2---:R-:W-:-:S13]  /*0820*/  ISETP.NE.AND P0, PT, R2, 0x3, PT ;  /* 0x000000030200780c */ /* 0x004fda0003f05270 */
[----:B------:R-:W-:Y:S05]  /*0830*/  @P0 BRA `(.L_x_11) ;  /* 0x0000000000300947 */ /* 0x000fea0003800000 */
[----:B-1----:R-:W1:Y:S01]  /*0840*/  S2UR UR5, SR_CgaCtaId ;  /* 0x00000000000579c3 */ /* 0x002e620000008800 */
        /* <DEDUP_REMOVED lines=8> */
[----:B-1----:R2:W1:Y:S01]  /*08d0*/  SYNCS.EXCH.64 URZ, [UR5+0x90], UR10 ;  /* 0x0000900a05ff75b2 */ /* 0x0024620008000100 */
[----:B------:R2:W1:Y:S02]  /*08e0*/  SYNCS.EXCH.64 URZ, [UR5+0x98], UR10 ;  /* 0x0000980a05ff75b2 */ /* 0x0004640008000100 */
[----:B--2---:R-:W-:Y:S01]  /*08f0*/  NOP ;  /* 0x0000000000007918 */ /* 0x004fe20000000000 */
.L_x_11:
[----:B------:R-:W2:Y:S01]  /*0900*/  SHFL.IDX PT, R2, R101, RZ, 0x1f ;  /* 0x00001fff65027589 */ /* 0x000ea200000e0000 */
[----:B------:R-:W-:Y:S01]  /*0910*/  NOP ;  /* 0x0000000000007918 */ /* 0x000fe20000000000 */
[----:B--2---:R-:W-:-:S13]  /*0920*/  ISETP.NE.AND P0, PT, R2, 0x4, PT ;  /* 0x000000040200780c */ /* 0x004fda0003f05270 */
[----:B------:R-:W-:Y:S05]  /*0930*/  @P0 BRA `(.L_x_12) ;  /* 0x00000000004c0947 */ /* 0x000fea0003800000 */
[----:B-1----:R-:W1:Y:S01]  /*0940*/  S2UR UR5, SR_CgaCtaId ;  /* 0x00000000000579c3 */ /* 0x002e620000008800 */
[----:B------:R-:W-:Y:S01]  /*0950*/  UMOV UR9, 0x100 ;  /* 0x0000010000097882 */ /* 0x000fe20000000000 */
[----:B------:R-:W-:Y:S01]  /*0960*/  UMOV UR7, 0x400 ;  /* 0x0000040000077882 */ /* 0x000fe20000000000 */
[----:B------:R-:W-:Y:S01]  /*0970*/  USEL UR9, UR9, 0xe0, UP2 ;  /* 0x000000e009097887 */ /* 0x000fe20009000000 */
[----:B------:R-:W-:Y:S01]  /*0980*/  UMOV UR4, 0x1 ;  /* 0x0000000100047882 */ /* 0x000fe20000000000 */
[----:B------:R-:W-:Y:S01]  /*0990*/  ELECT P0, URZ, PT ;  /* 0x0000000000ff782f */ /* 0x000fe20003800000 */
[----:B------:R-:W-:-:S04]  /*09a0*/  UIADD3 UR10, UPT, UPT, -UR4, 0x100000, URZ ;  /* 0x00100000040a7890 */ /* 0x000fc8000fffe1ff */
[----:B------:R-:W-:Y:S02]  /*09b0*/  USHF.L.U32 UR11, UR10, 0xb, URZ ;  /* 0x0000000b0a0b7899 */ /* 0x000fe400080006ff */
[----:B------:R-:W-:Y:S02]  /*09c0*/  USHF.L.U32 UR10, UR10, 0x1, URZ ;  /* 0x000000010a0a7899 */ /* 0x000fe400080006ff */
[----:B------:R-:W-:-:S04]  /*09d0*/  UIADD3 UR12, UPT, UPT, -UR9, 0x100000, URZ ;  /* 0x00100000090c7890 */ /* 0x000fc8000fffe1ff */
[----:B------:R-:W-:Y:S02]  /*09e0*/  USHF.L.U32 UR13, UR12, 0xb, URZ ;  /* 0x0000000b0c0d7899 */ /* 0x000fe400080006ff */
[----:B------:R-:W-:Y:S02]  /*09f0*/  USHF.L.U32 UR12, UR12, 0x1, URZ ;  /* 0x000000010c0c7899 */ /* 0x000fe400080006ff */
[----:B-1----:R-:W-:Y:S01]  /*0a00*/  ULEA UR5, UR5, UR7, 0x18 ;  /* 0x0000000705057291 */ /* 0x002fe2000f8ec0ff */
[----:B------:R-:W1:Y:S11]  /*0a10*/  FENCE.VIEW.ASYNC.S ;  /* 0x00000000000073c6 */ /* 0x000e760000000000 */
[----:B-1----:R2:W1:Y:S01]  /*0a20*/  SYNCS.EXCH.64 URZ, [UR5+0xa0], UR10 ;  /* 0x0000a00a05ff75b2 */ /* 0x0024620008000100 */
[----:B------:R2:W1:Y:S01]  /*0a30*/  SYNCS.EXCH.64 URZ, [UR5+0xb0], UR12 ;  /* 0x0000b00c05ff75b2 */ /* 0x0004620008000100 */
[----:B------:R2:W1:Y:S01]  /*0a40*/  SYNCS.EXCH.64 URZ, [UR5+0xa8], UR10 ;  /* 0x0000a80a05ff75b2 */ /* 0x0004620008000100 */
[----:B------:R2:W1:Y:S02]  /*0a50*/  SYNCS.EXCH.64 URZ, [UR5+0xb8], UR12 ;  /* 0x0000b80c05ff75b2 */ /* 0x0004640008000100 */
[----:B--2---:R-:W-:Y:S01]  /*0a60*/  NOP ;  /* 0x0000000000007918 */ /* 0x004fe20000000000 */
.L_x_12:
        /* <DEDUP_REMOVED lines=26> */
.L_x_13:
        /* <DEDUP_REMOVED lines=18> */
.L_x_14:
[----:B-1----:R-:W1:Y:S01]  /*0d30*/  S2UR UR5, SR_CTAID.X ;  /* 0x00000000000579c3 */ /* 0x002e620000002500 */
[----:B------:R-:W-:-:S05]  /*0d40*/  CS2R.32 R95, SR_CgaSize ;  /* 0x00000000005f7805 */ /* 0x000fca0000008a00 */
[----:B------:R-:W-:-:S05]  /*0d50*/  IMAD R95, R95, -0xa0, RZ ;  /* 0xffffff605f5f7824 */ /* 0x000fca00078e02ff */
[----:B------:R-:W-:-:S14]  /*0d60*/  R2UR UR9, R95 ;  /* 0x000000005f0972ca */ /* 0x000fdc00000e0000 */
[----:B------:R-:W2:Y:S01]  /*0d70*/  LDCU UR9, c[0x0][UR9+0x2b0] ;  /* 0x00005600090977ac */ /* 0x000ea20008000800 */
[----:B------:R-:W-:Y:S01]  /*0d80*/  NOP ;  /* 0x0000000000007918 */ /* 0x000fe20000000000 */
[----:B------:R-:W-:-:S05]  /*0d90*/  CS2R.32 R95, SR_CgaSize ;  /* 0x00000000005f7805 */ /* 0x000fca0000008a00 */
[----:B------:R-:W-:-:S05]  /*0da0*/  IMAD R95, R95, -0xa0, RZ ;  /* 0xffffff605f5f7824 */ /* 0x000fca00078e02ff */
[----:B------:R-:W-:-:S14]  /*0db0*/  R2UR UR7, R95 ;  /* 0x000000005f0772ca */ /* 0x000fdc00000e0000 */
[----:B------:R-:W3:Y:S01]  /*0dc0*/  LDCU UR7, c[0x0][UR7+0x2b4] ;  /* 0x00005680070777ac */ /* 0x000ee20008000800 */
[----:B------:R-:W4:Y:S08]  /*0dd0*/  S2UR UR4, SR_CTAID.Y ;  /* 0x00000000000479c3 */ /* 0x000f300000002600 */
[----:B------:R-:W3:Y:S01]  /*0de0*/  LDC R10, c[0x0][0xb24] ;  /* 0x0002c900ff0a7b82 */ /* 0x000ee20000000800 */
[----:B-1----:R-:W-:-:S02]  /*0df0*/  I2FP.F32.U32 R95, UR5 ;  /* 0x00000005005f7c45 */ /* 0x002fc40008201000 */
[----:B------:R-:W-:-:S05]  /*0e00*/  CS2R.32 R3, SR_CgaSize ;  /* 0x0000000000037805 */ /* 0x000fca0000008a00 */
[----:B------:R-:W-:-:S06]  /*0e10*/  IMAD R3, R3, -0xa0, RZ ;  /* 0xffffff6003037824 */ /* 0x000fcc00078e02ff */
[----:B------:R-:W1:Y:S01]  /*0e20*/  LDC R3, c[0x0][R3+0x2a0] ;  /* 0x0000a80003037b82 */ /* 0x000e620000000800 */
[----:B------:R-:W-:Y:S01]  /*0e30*/  MOV R15, UR5 ;  /* 0x00000005000f7c02 */ /* 0x000fe20008000f00 */
[----:B--2---:R-:W-:Y:S01]  /*0e40*/  FMUL R95, R95, UR9 ;  /* 0x000000095f5f7c20 */ /* 0x004fe20008400000 */
[----:B----4-:R-:W-:Y:S02]  /*0e50*/  I2FP.F32.U32 R94, UR4 ;  /* 0x00000004005e7c45 */ /* 0x010fe40008201000 */
[----:B------:R-:W-:-:S05]  /*0e60*/  CS2R.32 R2, SR_CgaSize ;  /* 0x0000000000027805 */ /* 0x000fca0000008a00 */
[----:B------:R-:W-:-:S06]  /*0e70*/  IMAD R2, R2, -0xa0, RZ ;  /* 0xffffff6002027824 */ /* 0x000fcc00078e02ff */
[----:B------:R-:W2:Y:S01]  /*0e80*/  LDC R2, c[0x0][R2+0x2a4] ;  /* 0x0000a90002027b82 */ /* 0x000ea20000000800 */
[----:B------:R-:W-:Y:S01]  /*0e90*/  MOV R14, UR4 ;  /* 0x00000004000e7c02 */ /* 0x000fe20008000f00 */
[----:B------:R-:W4:Y:S01]  /*0ea0*/  F2I.U32.TRUNC.NTZ R95, R95 ;  /* 0x0000005f005f7305 */ /* 0x000f22000020f000 */
[----:B---3--:R-:W-:-:S05]  /*0eb0*/  FMUL R94, R94, UR7 ;  /* 0x000000075e5e7c20 */ /* 0x008fca0008400000 */
[----:B------:R-:W-:Y:S01]  /*0ec0*/  BAR.SYNC.DEFER_BLOCKING 0x0 ;  /* 0x0000000000007b1d */ /* 0x000fe20000010000 */
[----:B------:R-:W-:-:S05]  /*0ed0*/  ISETP.GE.AND P0, PT, R10, 0x1, PT ;  /* 0x000000010a00780c */ /* 0x000fca0003f06270 */
[----:B------:R-:W3:Y:S02]  /*0ee0*/  F2I.U32.TRUNC.NTZ R94, R94 ;  /* 0x0000005e005e7305 */ /* 0x000ee4000020f000 */
[----:B------:R-:W2:Y:S01]  /*0ef0*/  S2UR UR36, SR_CTAID.Z ;  /* 0x00000000002479c3 */ /* 0x000ea20000002700 */
[----:B----4-:R-:W-:-:S05]  /*0f00*/  IADD3 R95, PT, PT, -R95, RZ, RZ ;  /* 0x000000ff5f5f7210 */ /* 0x010fca0007ffe1ff */
[----:B-1----:R-:W-:Y:S01]  /*0f10*/  IMAD R95, R3, R95, UR5 ;  /* 0x00000005035f7e24 */ /* 0x002fe2000f8e025f */
[----:B---3--:R-:W-:-:S05]  /*0f20*/  IADD3 R94, PT, PT, -R94, RZ, RZ ;  /* 0x000000ff5e5e7210 */ /* 0x008fca0007ffe1ff */
[----:B--2---:R-:W-:Y:S01]  /*0f30*/  IMAD R94, R2, R94, UR4 ;  /* 0x00000004025e7e24 */ /* 0x004fe2000f8e025e */
[----:B------:R-:W-:Y:S06]  /*0f40*/  @!P0 BRA `(.L_x_15) ;  /* 0x0000000000b88947 */ /* 0x000fec0003800000 */
[----:B------:R-:W1:Y:S01]  /*0f50*/  LDC.64 R4, c[0x0][0xb18] ;  /* 0x0002c600ff047b82 */ /* 0x000e620000000a00 */
[----:B------:R-:W-:-:S07]  /*0f60*/  ISETP.NE.AND P0, PT, R10, 0x1, PT ;  /* 0x000000010a00780c */ /* 0x000fce0003f05270 */
[----:B------:R-:W2:Y:S08]  /*0f70*/  LDC R9, c[0x0][0xb0c] ;  /* 0x0002c300ff097b82 */ /* 0x000eb00000000800 */
[----:B------:R-:W3:Y:S08]  /*0f80*/  LDC R12, c[0x0][0x370] ;  /* 0x0000dc00ff0c7b82 */ /* 0x000ef00000000800 */
[----:B------:R-:W4:Y:S01]  /*0f90*/  LDC R11, c[0x0][0x374] ;  /* 0x0000dd00ff0b7b82 */ /* 0x000f220000000800 */
[----:B-1----:R-:W-:-:S07]  /*0fa0*/  ISETP.NE.AND P1, PT, R4, 0x1, PT ;  /* 0x000000010400780c */ /* 0x002fce0003f25270 */
[----:B------:R-:W3:Y:S01]  /*0fb0*/  LDC.64 R6, c[0x0][0xb10] ;  /* 0x0002c400ff067b82 */ /* 0x000ee20000000a00 */
[----:B--2---:R-:W-:-:S07]  /*0fc0*/  ISETP.NE.AND P2, PT, R9, 0x1, PT ;  /* 0x000000010900780c */ /* 0x004fce0003f45270 */
[----:B------:R-:W1:Y:S08]  /*0fd0*/  LDC R8, c[0x0][0xb20] ;  /* 0x0002c800ff087b82 */ /* 0x000e700000000800 */
[----:B------:R-:W2:Y:S01]  /*0fe0*/  LDC.64 R2, c[0x0][0xb28] ;  /* 0x0002ca00ff027b82 */ /* 0x000ea20000000a00 */
[----:B----4-:R-:W-:-:S04]  /*0ff0*/  IMAD.HI.U32 R13, R11, R5, RZ ;  /* 0x000000050b0d7227 */ /* 0x010fc800078e00ff */
[----:B------:R-:W-:-:S04]  /*1000*/  IMAD.HI.U32 R5, R14, R5, RZ ;  /* 0x000000050e057227 */ /* 0x000fc800078e00ff */
[----:B---3--:R-:W-:-:S05]  /*1010*/  IMAD.HI.U32 R16, R12, R6, RZ ;  /* 0x000000060c107227 */ /* 0x008fca00078e00ff */
[-C--:B------:R-:W-:Y:S01]  /*1020*/  @P2 SHF.R.U32.HI R12, RZ, R7.reuse, R16 ;  /* 0x00000007ff0c2219 */ /* 0x080fe20000011610 */
[----:B------:R-:W-:Y:S01]  /*1030*/  IMAD.HI.U32 R16, R15, R6, RZ ;  /* 0x000000060f107227 */ /* 0x000fe200078e00ff */
[-C--:B-1----:R-:W-:Y:S02]  /*1040*/  @P1 SHF.R.U32.HI R11, RZ, R8.reuse, R13 ;  /* 0x00000008ff0b1219 */ /* 0x082fe4000001160d */
[----:B------:R-:W-:Y:S02]  /*1050*/  SHF.R.U32.HI R5, RZ, R8, R5 ;  /* 0x00000008ff057219 */ /* 0x000fe40000011605 */
[----:B------:R-:W-:Y:S02]  /*1060*/  SHF.R.U32.HI R16, RZ, R7, R16 ;  /* 0x00000007ff107219 */ /* 0x000fe40000011610 */
[----:B------:R-:W-:Y:S01]  /*1070*/  SEL R5, R14, R5, !P1 ;  /* 0x000000050e057207 */ /* 0x000fe20004800000 */
[----:B--2---:R-:W-:Y:S01]  /*1080*/  IMAD.HI.U32 R13, R11, R2, RZ ;  /* 0x000000020b0d7227 */ /* 0x004fe200078e00ff */
[----:B------:R-:W-:-:S03]  /*1090*/  SEL R16, R15, R16, !P2 ;  /* 0x000000100f107207 */ /* 0x000fc60005000000 */
[----:B------:R-:W-:Y:S01]  /*10a0*/  IMAD.HI.U32 R6, R12, R2, RZ ;  /* 0x000000020c067227 */ /* 0x000fe200078e00ff */
[----:B------:R-:W-:-:S04]  /*10b0*/  @P0 SHF.R.U32.HI R11, RZ, R3, R13 ;  /* 0x00000003ff0b0219 */ /* 0x000fc8000001160d */
[----:B------:R-:W-:Y:S01]  /*10c0*/  @P0 SHF.R.U32.HI R12, RZ, R3, R6 ;  /* 0x00000003ff0c0219 */ /* 0x000fe20000011606 */
[----:B------:R-:W-:-:S04]  /*10d0*/  IMAD R11, R11, R10, RZ ;  /* 0x0000000a0b0b7224 */ /* 0x000fc800078e02ff */
[----:B------:R-:W-:Y:S01]  /*10e0*/  IMAD R6, R12, R10, RZ ;  /* 0x0000000a0c067224 */ /* 0x000fe200078e02ff */
[----:B------:R-:W-:-:S04]  /*10f0*/  ISETP.GE.AND P1, PT, R5, R11, PT ;  /* 0x0000000b0500720c */ /* 0x000fc80003f26270 */
[----:B------:R-:W-:Y:S01]  /*1100*/  ISETP.GE.OR P1, PT, R16, R6, P1 ;  /* 0x000000061000720c */ /* 0x000fe20000f26670 */
[----:B------:R-:W-:-:S05]  /*1110*/  IMAD.HI.U32 R6, R5, R2, RZ ;  /* 0x0000000205067227 */ /* 0x000fca00078e00ff */
[----:B------:R-:W-:-:S04]  /*1120*/  SHF.R.U32.HI R6, RZ, R3, R6 ;  /* 0x00000003ff067219 */ /* 0x000fc80000011606 */
[----:B------:R-:W-:-:S03]  /*1130*/  SEL R6, R5, R6, !P0 ;  /* 0x0000000605067207 */ /* 0x000fc60004000000 */
[----:B------:R-:W-:Y:S01]  /*1140*/  @!P1 IMAD.HI.U32 R7, R16, R2, RZ ;  /* 0x0000000210079227 */ /* 0x000fe200078e00ff */
[----:B------:R-:W-:-:S04]  /*1150*/  IADD3 R2, PT, PT, -R6, RZ, RZ ;  /* 0x000000ff06027210 */ /* 0x000fc80007ffe1ff */
[----:B------:R-:W-:Y:S01]  /*1160*/  @!P1 SHF.R.U32.HI R3, RZ, R3, R7 ;  /* 0x00000003ff039219 */ /* 0x000fe20000011607 */
[----:B------:R-:W-:Y:S01]  /*1170*/  IMAD R2, R10, R2, R5 ;  /* 0x000000020a027224 */ /* 0x000fe200078e0205 */
[----:B------:R-:W-:Y:S02]  /*1180*/  IADD3 R7, PT, PT, -R5, RZ, RZ ;  /* 0x000000ff05077210 */ /* 0x000fe40007ffe1ff */
[----:B------:R-:W-:-:S03]  /*1190*/  @!P1 SEL R3, R16, R3, !P0 ;  /* 0x0000000310039207 */ /* 0x000fc60004000000 */
[----:B------:R-:W-:Y:S02]  /*11a0*/  IMAD R7, R4, R7, R14 ;  /* 0x0000000704077224 */ /* 0x000fe400078e020e */
[--C-:B------:R-:W-:Y:S02]  /*11b0*/  @!P1 IMAD.IADD R6, R6, 0x1, -R3.reuse ;  /* 0x0000000106069824 */ /* 0x100fe400078e0a03 */
[----:B------:R-:W-:Y:S01]  /*11c0*/  @!P1 IMAD R3, R2, R12, R3 ;  /* 0x0000000c02039224 */ /* 0x000fe200078e0203 */
[----:B------:R-:W-:Y:S01]  /*11d0*/  IADD3 R2, PT, PT, -R16, RZ, RZ ;  /* 0x000000ff10027210 */ /* 0x000fe20007ffe1ff */
[----:B------:R-:W-:Y:S02]  /*11e0*/  @!P1 IMAD R5, R6, R10, R16 ;  /* 0x0000000a06059224 */ /* 0x000fe400078e0210 */
[----:B------:R-:W-:Y:S02]  /*11f0*/  @!P1 IMAD.MOV.U32 R16, RZ, RZ, R3 ;  /* 0x000000ffff109224 */ /* 0x000fe400078e0003 */
[----:B------:R-:W-:-:S02]  /*1200*/  IMAD R2, R9, R2, R15 ;  /* 0x0000000209027224 */ /* 0x000fc400078e020f */
[----:B------:R-:W-:Y:S02]  /*1210*/  IMAD R14, R5, R4, R7 ;  /* 0x00000004050e7224 */ /* 0x000fe400078e0207 */
[----:B------:R-:W-:Y:S02]  /*1220*/  IMAD R15, R16, R9, R2 ;  /* 0x00000009100f7224 */ /* 0x000fe400078e0202 */
.L_x_15:
[----:B------:R-:W1:Y:S01]  /*1230*/  LDCU UR4, c[0x0][0xb30] ;  /* 0x00016600ff0477ac */ /* 0x000e620008000800 */
[----:B------:R-:W2:Y:S08]  /*1240*/  S2UR UR37, SR_CgaCtaId ;  /* 0x00000000002579c3 */ /* 0x000eb00000008800 */
[----:B------:R-:W3:Y:S01]  /*1250*/  LDC R40, c[0x0][0xb24] ;  /* 0x0002c900ff287b82 */ /* 0x000ee20000000800 */
[----:B-1----:R-:W-:-:S09]  /*1260*/  UISETP.NE.AND UP1, UPT, UR4, 0x1, UPT ;  /* 0x000000010400788c */ /* 0x002fd2000bf25270 */
[----:B--2---:R-:W-:Y:S05]  /*1270*/  BRA.U UP1, `(.L_x_16) ;  /* 0x0000000101407547 */ /* 0x004fea000b800000 */
[----:B------:R-:W1:Y:S08]  /*1280*/  LDC.64 R4, c[0x0][0xb10] ;  /* 0x0002c400ff047b82 */ /* 0x000e700000000a00 */
[----:B------:R-:W2:Y:S08]  /*1290*/  LDC.64 R2, c[0x0][0xb18] ;  /* 0x0002c600ff027b82 */ /* 0x000eb00000000a00 */
[----:B------:R-:W4:Y:S08]  /*12a0*/  LDC R6, c[0x0][0xb20] ;  /* 0x0002c800ff067b82 */ /* 0x000f300000000800 */
[----:B------:R-:W3:Y:S01]  /*12b0*/  LDC R7, c[0x0][0xb0c] ;  /* 0x0002c300ff077b82 */ /* 0x000ee20000000800 */
[----:B-1----:R-:W-:-:S05]  /*12c0*/  IMAD.HI.U32 R4, R15, R4, RZ ;  /* 0x000000040f047227 */ /* 0x002fca00078e00ff */
[----:B------:R-:W-:Y:S01]  /*12d0*/  SHF.R.U32.HI R4, RZ, R5, R4 ;  /* 0x00000005ff047219 */ /* 0x000fe20000011604 */
[----:B--2---:R-:W-:Y:S01]  /*12e0*/  IMAD.HI.U32 R3, R14, R3, RZ ;  /* 0x000000030e037227 */ /* 0x004fe200078e00ff */
[----:B------:R-:W-:-:S04]  /*12f0*/  ISETP.NE.AND P0, PT, R2, 0x1, PT ;  /* 0x000000010200780c */ /* 0x000fc80003f05270 */
[----:B----4-:R-:W-:-:S04]  /*1300*/  SHF.R.U32.HI R3, RZ, R6, R3 ;  /* 0x00000006ff037219 */ /* 0x010fc80000011603 */
[----:B------:R-:W-:Y:S02]  /*1310*/  SEL R3, R14, R3, !P0 ;  /* 0x000000030e037207 */ /* 0x000fe40004000000 */
[----:B---3--:R-:W-:-:S04]  /*1320*/  ISETP.NE.AND P1, PT, R7, 0x1, PT ;  /* 0x000000010700780c */ /* 0x008fc80003f25270 */
[----:B------:R-:W-:-:S05]  /*1330*/  SEL R4, R15, R4, !P1 ;  /* 0x000000040f047207 */ /* 0x000fca0004800000 */
[----:B------:R-:W-:Y:S02]  /*1340*/  IMAD.IADD R5, R3, 0x1, -R4 ;  /* 0x0000000103057824 */ /* 0x000fe400078e0a04 */
[----:B------:R-:W-:Y:S02]  /*1350*/  IMAD.IADD R3, R4, 0x1, -R3 ;  /* 0x0000000104037824 */ /* 0x000fe400078e0a03 */
[----:B------:R-:W-:Y:S02]  /*1360*/  IMAD R15, R5, R7, R15 ;  /* 0x00000007050f7224 */ /* 0x000fe400078e020f */
[----:B------:R-:W-:-:S07]  /*1370*/  IMAD R14, R3, R2, R14 ;  /* 0x00000002030e7224 */ /* 0x000fce00078e020e */
.L_x_16:
[----:B------:R-:W-:Y:S01]  /*1380*/  BAR.SYNC.DEFER_BLOCKING 0x0 ;  /* 0x0000000000007b1d */ /* 0x000fe20000010000 */
[----:B------:R-:W-:Y:S01]  /*1390*/  UISETP.NE.AND UP1, UPT, UR8, 0x2, UPT ;  /* 0x000000020800788c */ /* 0x000fe2000bf25270 */
[----:B------:R-:W-:Y:S02]  /*13a0*/  ISETP.NE.OR P5, PT, R0, 0x2, !P5 ;  /* 0x000000020000780c */ /* 0x000fe40006fa5670 */
[----:B------:R-:W-:-:S06]  /*13b0*/  LOP3.LUT R2, R108, 0x1f, RZ, 0xc0, !PT ;  /* 0x0000001f6c027812 */ /* 0x000fcc00078ec0ff */
[----:B------:R-:W-:Y:S05]  /*13c0*/  BRA.U UP1, `(.L_x_17) ;  /* 0x0000001101807547 */ /* 0x000fea000b800000 */
[----:B------:R-:W1:Y:S01]  /*13d0*/  LDCU UR13, c[0x0][0x38c] ;  /* 0x00007180ff0d77ac */ /* 0x000e620008000800 */
[----:B------:R-:W2:Y:S01]  /*13e0*/  LDC R8, c[0x0][0x370] ;  /* 0x0000dc00ff087b82 */ /* 0x000ea20000000800 */
[----:B------:R-:W-:Y:S01]  /*13f0*/  PLOP3.LUT P1, PT, PT, PT, UP2, 0x80, 0x8 ;  /* 0x000000000008781c */ /* 0x000fe20003f2f028 */
[----:B------:R-:W-:Y:S01]  /*1400*/  IMAD.MOV.U32 R17, RZ, RZ, 0x1 ;  /* 0x00000001ff117424 */ /* 0x000fe200078e00ff */
[----:B------:R-:W-:Y:S01]  /*1410*/  ISETP.EQ.OR P4, PT, R2, RZ, P5 ;  /* 0x000000ff0200720c */ /* 0x000fe20002f82670 */
[----:B------:R-:W-:Y:S01]  /*1420*/  IMAD.MOV.U32 R16, RZ, RZ, RZ ;  /* 0x000000ffff107224 */ /* 0x000fe200078e00ff */
[----:B------:R-:W-:Y:S02]  /*1430*/  PLOP3.LUT P1, PT, P1, PT, PT, 0x8, 0x80 ;  /* 0x000000000080781c */ /* 0x000fe40000f2e170 */
[----:B------:R-:W-:Y:S01]  /*1440*/  CS2R R12, SRZ ;  /* 0x00000000000c7805 */ /* 0x000fe2000001ff00 */
[----:B------:R-:W-:Y:S01]  /*1450*/  IMAD.MOV.U32 R11, RZ, RZ, 0x1 ;  /* 0x00000001ff0b7424 */ /* 0x000fe200078e00ff */
[----:B------:R-:W4:Y:S01]  /*1460*/  LDC R0, c[0x0][0x374] ;  /* 0x0000dd00ff007b82 */ /* 0x000f220000000800 */
[----:B------:R-:W2:Y:S01]  /*1470*/  LDCU.64 UR22, c[0x0][0x348] ;  /* 0x00006900ff1677ac */ /* 0x000ea20008000a00 */
[----:B------:R-:W-:Y:S01]  /*1480*/  UMOV UR6, URZ ;  /* 0x000000ff00067c82 */ /* 0x000fe20008000000 */
[----:B-1----:R-:W-:-:S04]  /*1490*/  UIADD3 UR5, UPT, UPT, UR13, 0x3f, URZ ;  /* 0x0000003f0d057890 */ /* 0x002fc8000fffe0ff */
[----:B------:R-:W-:-:S04]  /*14a0*/  USHF.R.S32.HI UR4, URZ, 0x1f, UR5 ;  /* 0x0000001fff047899 */ /* 0x000fc80008011405 */
[----:B------:R-:W-:-:S04]  /*14b0*/  ULEA.HI UR4, UR4, UR5, URZ, 0x6 ;  /* 0x0000000504047291 */ /* 0x000fc8000f8f30ff */
[----:B------:R-:W-:Y:S02]  /*14c0*/  USHF.R.S32.HI UR15, URZ, 0x6, UR4 ;  /* 0x00000006ff0f7899 */ /* 0x000fe40008011404 */
[----:B------:R-:W-:Y:S02]  /*14d0*/  UIADD3 UR4, UPT, UPT, UR13, -0x1, URZ ;  /* 0xffffffff0d047890 */ /* 0x000fe4000fffe0ff */
[----:B------:R-:W-:Y:S02]  /*14e0*/  UISETP.LT.U32.AND UP0, UPT, UR15, 0x5, UPT ;  /* 0x000000050f00788c */ /* 0x000fe4000bf01070 */
[----:B------:R-:W-:Y:S02]  /*14f0*/  UISETP.GE.U32.AND UP1, UPT, UR4, -0x7f, UPT ;  /* 0xffffff810400788c */ /* 0x000fe4000bf26070 */
[----:B------:R-:W-:Y:S02]  /*1500*/  USEL UR14, UR15, 0x5, UP0 ;  /* 0x000000050f0e7887 */ /* 0x000fe40008000000 */
[----:B------:R-:W-:-:S02]  /*1510*/  UIADD3 UR13, UPT, UPT, UR13, 0x7e, URZ ;  /* 0x0000007e0d0d7890 */ /* 0x000fc4000fffe0ff */
[----:B------:R-:W-:Y:S02]  /*1520*/  UIADD3 UR5, UPT, UPT, UR14, -0x1, URZ ;  /* 0xffffffff0e057890 */ /* 0x000fe4000fffe0ff */
[----:B------:R-:W-:-:S03]  /*1530*/  UIADD3 UR7, UPT, UPT, UR15, -UR14, URZ ;  /* 0x8000000e0f077290 */ /* 0x000fc6000fffe0ff */
[----:B------:R-:W-:-:S04]  /*1540*/  @UP1 UIADD3 UR5, UPT, UPT, UR14, URZ, URZ ;  /* 0x000000ff0e051290 */ /* 0x000fc8000fffe0ff */
[----:B--2---:R-:W-:-:S12]  /*1550*/  UIADD3 UR5, UPT, UPT, UR5, 0x1, URZ ;  /* 0x0000000105057890 */ /* 0x004fd8000fffe0ff */
.L_x_35:
[----:B------:R-:W-:Y:S01]  /*1560*/  UISETP.NE.AND UP0, UPT, UR37, URZ, UPT ;  /* 0x000000ff2500728c */ /* 0x000fe2000bf05270 */
[----:B------:R-:W1:Y:S08]  /*1570*/  S2UR UR37, SR_CgaCtaId ;  /* 0x00000000002579c3 */ /* 0x000e700000008800 */
[----:B------:R-:W-:Y:S05]  /*1580*/  BRA.U UP0, `(.L_x_18) ;  /* 0x0000000100347547 */ /* 0x000fea000b800000 */
[----:B------:R-:W2:Y:S01]  /*1590*/  S2R R2, SR_CgaCtaId ;  /* 0x0000000000027919 */ /* 0x000ea20000008800 */
[----:B------:R-:W-:-:S04]  /*15a0*/  MOV R3, 0x400 ;  /* 0x0000040000037802 */ /* 0x000fc80000000f00 */
[----:B--2---:R-:W-:Y:S02]  /*15b0*/  LEA R2, R2, R3, 0x18 ;  /* 0x0000000302027211 */ /* 0x004fe400078ec0ff */
[----:B------:R-:W-:-:S03]  /*15c0*/  SHF.L.U32 R3, R11, 0x1f, RZ ;  /* 0x0000001f0b037819 */ /* 0x000fc600000006ff */
[----:B------:R-:W-:-:S04]  /*15d0*/  IMAD R2, R12, 0x8, R2 ;  /* 0x000000080c027824 */ /* 0x000fc800078e0202 */
[----:B------:R-:W2:Y:S02]  /*15e0*/  SYNCS.PHASECHK.TRANS64.TRYWAIT P0, [R2+URZ+0x110], R3 ;  /* 0x00011003020075a7 */ /* 0x000ea400080011ff */
[----:B--2---:R-:W-:Y:S05]  /*15f0*/  @!P0 BRA `(.L_x_19) ;  /* 0x0000007800708947 */ /* 0x004fea0003800000 */
.L_x_126:
[----:B------:R-:W-:Y:S01]  /*1600*/  VIADD R12, R12, 0x1 ;  /* 0x000000010c0c7836 */ /* 0x000fe20000000000 */
[----:B------:R2:W-:Y:S04]  /*1610*/  SYNCS.ARRIVE.TRANS64.A1T0 RZ, [R2+URZ+0x100], RZ ;  /* 0x000100ff02ff79a7 */ /* 0x0005e800081000ff */
[----:B------:R-:W-:-:S04]  /*1620*/  ISETP.NE.AND P0, PT, R12, 0x2, PT ;  /* 0x000000020c00780c */ /* 0x000fc80003f05270 */
[----:B------:R-:W-:Y:S02]  /*1630*/  SEL R12, R12, RZ, P0 ;  /* 0x000000ff0c0c7207 */ /* 0x000fe40000000000 */
[----:B--2---:R-:W-:-:S04]  /*1640*/  SEL R2, RZ, 0x1, P0 ;  /* 0x00000001ff027807 */ /* 0x004fc80000000000 */
[----:B------:R-:W-:-:S07]  /*1650*/  LOP3.LUT R11, R11, R2, RZ, 0x3c, !PT ;  /* 0x000000020b0b7212 */ /* 0x000fce00078e3cff */
.L_x_18:
[----:B------:R-:W-:Y:S01]  /*1660*/  UMOV UR4, 0x400 ;  /* 0x0000040000047882 */ /* 0x000fe20000000000 */
[----:B------:R-:W-:Y:S01]  /*1670*/  SHF.L.U32 R2, R17, 0x1f, RZ ;  /* 0x0000001f11027819 */ /* 0x000fe200000006ff */
[----:B-1----:R-:W-:Y:S01]  /*1680*/  ULEA UR4, UR37, UR4, 0x18 ;  /* 0x0000000425047291 */ /* 0x002fe2000f8ec0ff */
[----:B------:R-:W-:Y:S01]  /*1690*/  R2UR UR35, R15 ;  /* 0x000000000f2372ca */ /* 0x000fe200000e0000 */
[----:B------:R-:W-:Y:S01]  /*16a0*/  UISETP.GE.U32.AND UP0, UPT, UR13, 0x7f, UPT ;  /* 0x0000007f0d00788c */ /* 0x000fe2000bf06070 */
[----:B------:R-:W-:Y:S01]  /*16b0*/  R2UR UR11, R14 ;  /* 0x000000000e0b72ca */ /* 0x000fe200000e0000 */
[----:B------:R-:W-:Y:S01]  /*16c0*/  ULEA UR8, UR6, UR4, 0x3 ;  /* 0x0000000406087291 */ /* 0x000fe2000f8e18ff */
[----:B------:R-:W-:-:S08]  /*16d0*/  UMOV UR24, URZ ;  /* 0x000000ff00187c82 */ /* 0x000fd00008000000 */
[----:B------:R1:W2:Y:S01]  /*16e0*/  SYNCS.PHASECHK.TRANS64.TRYWAIT P0, [UR8+0x28], R2 ;  /* 0x00002802ff0075a7 */ /* 0x0002a20008001108 */
[----:B------:R-:W-:Y:S02]  /*16f0*/  USHF.L.U32 UR35, UR35, 0x6, URZ ;  /* 0x0000000623237899 */ /* 0x000fe400080006ff */
[----:B------:R-:W-:Y:S01]  /*1700*/  USHF.L.U32 UR11, UR11, 0x8, URZ ;  /* 0x000000080b0b7899 */ /* 0x000fe200080006ff */
[----:B------:R-:W-:Y:S11]  /*1710*/  BRA.U !UP0, `(.L_x_20) ;  /* 0x0000000108a87547 */ /* 0x000ff6000b800000 */
[----:B------:R-:W-:Y:S01]  /*1720*/  UMOV UR16, URZ ;  /* 0x000000ff00107c82 */ /* 0x000fe20008000000 */
[----:B------:R-:W-:-:S05]  /*1730*/  UMOV UR17, UR6 ;  /* 0x0000000600117c82 */ /* 0x000fca0008000000 */
.L_x_25:
[----:B-1----:R-:W-:Y:S01]  /*1740*/  ULEA UR33, UR17, UR4, 0x3 ;  /* 0x0000000411217291 */ /* 0x002fe2000f8e18ff */
[----:B--2---:R-:W-:Y:S01]  /*1750*/  @!P5 MOV R3, 0x5000 ;  /* 0x000050000003d802 */ /* 0x004fe20000000f00 */
[----:B--2---:R-:W-:Y:S10]  /*1760*/  @P0 BRA `(.L_x_21) ;  /* 0x00000000000c0947 */ /* 0x004ff40003800000 */
[----:B------:R-:W-:-:S04]  /*1770*/  SHF.L.U32 R4, R17, 0x1f, RZ ;  /* 0x0000001f11047819 */ /* 0x000fc800000006ff */
[----:B------:R-:W2:Y:S02]  /*1780*/  SYNCS.PHASECHK.TRANS64.TRYWAIT P0, [UR33+0x28], R4 ;  /* 0x00002804ff0075a7 */ /* 0x000ea40008001121 */
[----:B--2---:R-:W-:Y:S05]  /*1790*/  @!P0 BRA `(.L_x_22) ;  /* 0x00000078001c8947 */ /* 0x004fea0003800000 */
.L_x_21:
[----:B------:R2:W-:Y:S01]  /*17a0*/  @!P5 SYNCS.ARRIVE.TRANS64 RZ, [UR33], R3 ;  /* 0x00000003ffffd9a7 */ /* 0x0005e20008000021 */
[----:B------:R-:W-:Y:S04]  /*17b0*/  BSSY.RECONVERGENT B0, `(.L_x_23) ;  /* 0x0000003000007945 */ /* 0x000fe80003800200 */
[----:B------:R-:W-:Y:S05]  /*17c0*/  @P4 BRA `(.L_x_24) ;  /* 0x0000000000044947 */ /* 0x000fea0003800000 */
[----:B------:R-:W-:Y:S05]  /*17d0*/  BPT.TRAP 0x1 ;  /* 0x000000040000795c */ /* 0x000fea0000300000 */
.L_x_24:
[----:B------:R-:W-:Y:S05]  /*17e0*/  BSYNC.RECONVERGENT B0 ;  /* 0x0000000000007941 */ /* 0x000fea0003800200 */
.L_x_23:
[----:B------:R-:W-:Y:S02]  /*17f0*/  UIADD3 UR6, UPT, UPT, UR17, 0x1, URZ ;  /* 0x0000000111067890 */ /* 0x000fe4000fffe0ff */
[----:B------:R-:W-:Y:S02]  /*1800*/  ULEA UR32, UR17, UR4, 0xc ;  /* 0x0000000411207291 */ /* 0x000fe4000f8e60ff */
[----:B------:R-:W-:Y:S02]  /*1810*/  UISETP.NE.AND UP0, UPT, UR6, 0x5, UPT ;  /* 0x000000050600788c */ /* 0x000fe4000bf05270 */
[----:B------:R-:W-:Y:S02]  /*1820*/  UIADD3 UR26, UP1, UPT, UR22, 0x80, URZ ;  /* 0x00000080161a7890 */ /* 0x000fe4000ff3e0ff */
[----:B------:R-:W-:Y:S02]  /*1830*/  USEL UR9, URZ, 0x1, UP0 ;  /* 0x00000001ff097887 */ /* 0x000fe40008000000 */
[----:B------:R-:W-:-:S02]  /*1840*/  USEL UR6, UR6, URZ, UP0 ;  /* 0x000000ff06067287 */ /* 0x000fc40008000000 */
[----:B------:R-:W-:Y:S02]  /*1850*/  UIADD3 UR20, UP0, UPT, UR22, 0x180, URZ ;  /* 0x0000018016147890 */ /* 0x000fe4000ff1e0ff */
[----:B------:R-:W-:Y:S01]  /*1860*/  ULEA UR8, UR6, UR4, 0x3 ;  /* 0x0000000406087291 */ /* 0x000fe2000f8e18ff */
[----:B------:R-:W-:Y:S01]  /*1870*/  LOP3.LUT R17, R17, UR9, RZ, 0x3c, !PT ;  /* 0x0000000911117c12 */ /* 0x000fe2000f8e3cff */
[----:B------:R-:W-:Y:S02]  /*1880*/  USHF.L.U32 UR34, UR16, 0x6, URZ ;  /* 0x0000000610227899 */ /* 0x000fe400080006ff */
[----:B------:R-:W-:Y:S01]  /*1890*/  UIADD3.X UR27, UPT, UPT, URZ, UR23, URZ, UP1, !UPT ;  /* 0x00000017ff1b7290 */ /* 0x000fe20008ffe4ff */
[----:B-1----:R-:W-:Y:S01]  /*18a0*/  SHF.L.U32 R2, R17, 0x1f, RZ ;  /* 0x0000001f11027819 */ /* 0x002fe200000006ff */
[----:B------:R-:W-:Y:S02]  /*18b0*/  UIADD3 UR32, UPT, UPT, UR32, 0x6400, URZ ;  /* 0x0000640020207890 */ /* 0x000fe4000fffe0ff */
[----:B------:R-:W-:Y:S01]  /*18c0*/  UIADD3.X UR21, UPT, UPT, URZ, UR23, URZ, UP0, !UPT ;  /* 0x00000017ff157290 */ /* 0x000fe200087fe4ff */
[----:B------:R1:W1:Y:S01]  /*18d0*/  SYNCS.PHASECHK.TRANS64.TRYWAIT P0, [UR8+0x28], R2 ;  /* 0x00002802ff0075a7 */ /* 0x0002620008001108 */
[----:B------:R-:W-:Y:S01]  /*18e0*/  ULEA UR8, UR17, UR4, 0xe ;  /* 0x0000000411087291 */ /* 0x000fe2000f8e70ff */
[----:B------:R-:W-:Y:S01]  /*18f0*/  UMOV UR18, 0x0 ;  /* 0x0000000000127882 */ /* 0x000fe20000000000 */
[----:B------:R-:W-:-:S02]  /*1900*/  UMOV UR19, 0x10000000 ;  /* 0x1000000000137882 */ /* 0x000fc40000000000 */
[----:B------:R-:W-:Y:S01]  /*1910*/  UIADD3 UR8, UPT, UPT, UR8, 0xb400, URZ ;  /* 0x0000b40008087890 */ /* 0x000fe2000fffe0ff */
[----:B------:R1:W-:Y:S01]  /*1920*/  UTMALDG.3D [UR32], [UR26], desc[UR18] ;  /* 0x000012201a0075b4 */ /* 0x0003e20008011000 */
[----:B------:R-:W-:Y:S01]  /*1930*/  UMOV UR12, UR36 ;  /* 0x00000024000c7c82 */ /* 0x000fe20008000000 */
[----:B------:R-:W-:Y:S01]  /*1940*/  UMOV UR9, UR33 ;  /* 0x0000002100097c82 */ /* 0x000fe20008000000 */
[----:B------:R-:W-:Y:S01]  /*1950*/  UMOV UR10, UR34 ;  /* 0x00000022000a7c82 */ /* 0x000fe20008000000 */
[----:B------:R-:W-:Y:S01]  /*1960*/  UIADD3 UR16, UPT, UPT, UR16, 0x1, URZ ;  /* 0x0000000110107890 */ /* 0x000fe2000fffe0ff */
[----:B------:R-:W-:Y:S01]  /*1970*/  UMOV UR24, UR5 ;  /* 0x0000000500187c82 */ /* 0x000fe20008000000 */
[----:B------:R-:W-:Y:S02]  /*1980*/  UMOV UR17, UR6 ;  /* 0x0000000600117c82 */ /* 0x000fe40008000000 */
[----:B------:R1:W-:Y:S01]  /*1990*/  UTMALDG.3D [UR8], [UR20], desc[UR18] ;  /* 0x00001208140075b4 */ /* 0x0003e20008011000 */
[----:B------:R-:W-:-:S09]  /*19a0*/  UISETP.NE.AND UP0, UPT, UR16, UR5, UPT ;  /* 0x000000051000728c */ /* 0x000fd2000bf05270 */
[----:B------:R-:W-:Y:S05]  /*19b0*/  BRA.U UP0, `(.L_x_25) ;  /* 0xfffffffd00607547 */ /* 0x000fea000b83ffff */
.L_x_20:
[----:B-1----:R-:W-:Y:S01]  /*19c0*/  ULEA UR8, UR6, UR4, 0x3 ;  /* 0x0000000406087291 */ /* 0x002fe2000f8e18ff */
[----:B------:R-:W-:Y:S01]  /*19d0*/  SHF.L.U32 R2, R17, 0x1f, RZ ;  /* 0x0000001f11027819 */ /* 0x000fe200000006ff */
[----:B------:R-:W-:Y:S01]  /*19e0*/  @!P1 SYNCS.ARRIVE.TRANS64.A1T0 RZ, [UR4+0x98], RZ ;  /* 0x000098ffffff99a7 */ /* 0x000fe20008100004 */
[----:B------:R-:W-:-:S06]  /*19f0*/  UISETP.GT.AND UP0, UPT, UR15, UR14, UPT ;  /* 0x0000000e0f00728c */ /* 0x000fcc000bf04270 */
[----:B--2---:R1:W2:Y:S03]  /*1a00*/  SYNCS.PHASECHK.TRANS64.TRYWAIT P0, [UR8+0x28], R2 ;  /* 0x00002802ff0075a7 */ /* 0x0042a60008001108 */
[----:B------:R-:W-:Y:S05]  /*1a10*/  BRA.U !UP0, `(.L_x_26) ;  /* 0x0000000108ac7547 */ /* 0x000fea000b800000 */
[----:B------:R-:W-:Y:S01]  /*1a20*/  UIADD3 UR21, UPT, UPT, UR7, UR24, URZ ;  /* 0x0000001807157290 */ /* 0x000fe2000fffe0ff */
[----:B------:R-:W-:-:S11]  /*1a30*/  UMOV UR25, UR6 ;  /* 0x0000000600197c82 */ /* 0x000fd60008000000 */
.L_x_31:
[----:B-1----:R-:W-:Y:S01]  /*1a40*/  ULEA UR17, UR25, UR4, 0x3 ;  /* 0x0000000419117291 */ /* 0x002fe2000f8e18ff */
[----:B--2---:R-:W-:Y:S01]  /*1a50*/  @!P5 MOV R3, 0x5000 ;  /* 0x000050000003d802 */ /* 0x004fe20000000f00 */
[----:B--2---:R-:W-:Y:S10]  /*1a60*/  @P0 BRA `(.L_x_27) ;  /* 0x00000000000c0947 */ /* 0x004ff40003800000 */
[----:B------:R-:W-:-:S04]  /*1a70*/  SHF.L.U32 R4, R17, 0x1f, RZ ;  /* 0x0000001f11047819 */ /* 0x000fc800000006ff */
[----:B------:R-:W2:Y:S02]  /*1a80*/  SYNCS.PHASECHK.TRANS64.TRYWAIT P0, [UR17+0x28], R4 ;  /* 0x00002804ff0075a7 */ /* 0x000ea40008001111 */
[----:B--2---:R-:W-:Y:S05]  /*1a90*/  @!P0 BRA `(.L_x_28) ;  /* 0x0000007400748947 */ /* 0x004fea0003800000 */
.L_x_27:
[----:B------:R2:W-:Y:S01]  /*1aa0*/  @!P5 SYNCS.ARRIVE.TRANS64 RZ, [UR17], R3 ;  /* 0x00000003ffffd9a7 */ /* 0x0005e20008000011 */
[----:B------:R-:W-:Y:S04]  /*1ab0*/  BSSY.RECONVERGENT B0, `(.L_x_29) ;  /* 0x0000003000007945 */ /* 0x000fe80003800200 */
[----:B------:R-:W-:Y:S05]  /*1ac0*/  @P4 BRA `(.L_x_30) ;  /* 0x0000000000044947 */ /* 0x000fea0003800000 */
[----:B------:R-:W-:Y:S05]  /*1ad0*/  BPT.TRAP 0x1 ;  /* 0x000000040000795c */ /* 0x000fea0000300000 */
.L_x_30:
[----:B------:R-:W-:Y:S05]  /*1ae0*/  BSYNC.RECONVERGENT B0 ;  /* 0x0000000000007941 */ /* 0x000fea0003800200 */
.L_x_29:
        /* <DEDUP_REMOVED lines=10> */
[----:B------:R-:W-:Y:S01]  /*1b90*/  UIADD3 UR16, UPT, UPT, UR16, 0x6400, URZ ;  /* 0x0000640010107890 */ /* 0x000fe2000fffe0ff */
[----:B-1----:R-:W-:Y:S01]  /*1ba0*/  SHF.L.U32 R2, R17, 0x1f, RZ ;  /* 0x0000001f11027819 */ /* 0x002fe200000006ff */
[----:B------:R-:W-:Y:S02]  /*1bb0*/  UIADD3.X UR31, UPT, UPT, URZ, UR23, URZ, UP1, !UPT ;  /* 0x00000017ff1f7290 */ /* 0x000fe40008ffe4ff */
[----:B------:R-:W-:Y:S01]  /*1bc0*/  UIADD3.X UR29, UPT, UPT, URZ, UR23, URZ, UP0, !UPT ;  /* 0x00000017ff1d7290 */ /* 0x000fe200087fe4ff */
[----:B------:R1:W1:Y:S01]  /*1bd0*/  SYNCS.PHASECHK.TRANS64.TRYWAIT P0, [UR8+0x28], R2 ;  /* 0x00002802ff0075a7 */ /* 0x0002620008001108 */
[----:B------:R-:W-:Y:S01]  /*1be0*/  ULEA UR8, UR25, UR4, 0xe ;  /* 0x0000000419087291 */ /* 0x000fe2000f8e70ff */
[----:B------:R-:W-:Y:S01]  /*1bf0*/  UMOV UR26, 0x0 ;  /* 0x00000000001a7882 */ /* 0x000fe20000000000 */
[----:B------:R-:W-:-:S02]  /*1c00*/  UMOV UR27, 0x10000000 ;  /* 0x10000000001b7882 */ /* 0x000fc40000000000 */
[----:B------:R-:W-:Y:S01]  /*1c10*/  UIADD3 UR8, UPT, UPT, UR8, 0xb400, URZ ;  /* 0x0000b40008087890 */ /* 0x000fe2000fffe0ff */
[----:B------:R-:W-:Y:S01]  /*1c20*/  UMOV UR19, UR35 ;  /* 0x0000002300137c82 */ /* 0x000fe20008000000 */
[----:B------:R-:W-:Y:S01]  /*1c30*/  UMOV UR20, UR36 ;  /* 0x0000002400147c82 */ /* 0x000fe20008000000 */
[----:B------:R-:W-:Y:S01]  /*1c40*/  UMOV UR12, UR36 ;  /* 0x00000024000c7c82 */ /* 0x000fe20008000000 */
[----:B------:R-:W-:Y:S01]  /*1c50*/  UMOV UR9, UR17 ;  /* 0x0000001100097c82 */ /* 0x000fe20008000000 */
[----:B------:R-:W-:Y:S01]  /*1c60*/  UMOV UR10, UR18 ;  /* 0x00000012000a7c82 */ /* 0x000fe20008000000 */
[----:B------:R1:W-:Y:S01]  /*1c70*/  UTMALDG.3D [UR16], [UR30], desc[UR26] ;  /* 0x00001a101e0075b4 */ /* 0x0003e20008011000 */
[----:B------:R-:W-:Y:S01]  /*1c80*/  UIADD3 UR24, UPT, UPT, UR24, 0x1, URZ ;  /* 0x0000000118187890 */ /* 0x000fe2000fffe0ff */
[----:B------:R-:W-:-:S03]  /*1c90*/  UMOV UR25, UR6 ;  /* 0x0000000600197c82 */ /* 0x000fc60008000000 */
[----:B------:R-:W-:Y:S01]  /*1ca0*/  UISETP.NE.AND UP0, UPT, UR24, UR21, UPT ;  /* 0x000000151800728c */ /* 0x000fe2000bf05270 */
[----:B------:R1:W-:Y:S08]  /*1cb0*/  UTMALDG.3D [UR8], [UR28], desc[UR26] ;  /* 0x00001a081c0075b4 */ /* 0x0003f00008011000 */
[----:B------:R-:W-:Y:S05]  /*1cc0*/  BRA.U UP0, `(.L_x_31) ;  /* 0xfffffffd005c7547 */ /* 0x000fea000b83ffff */
.L_x_26:
[C---:B-1----:R-:W-:Y:S01]  /*1cd0*/  LEA R2, R16.reuse, UR4, 0x3 ;  /* 0x0000000410027c11 */ /* 0x042fe2000f8e18ff */
[----:B------:R-:W-:Y:S01]  /*1ce0*/  NOP ;  /* 0x0000000000007918 */ /* 0x000fe20000000000 */
[----:B--2---:R-:W-:Y:S02]  /*1cf0*/  SHF.L.U32 R3, R13, 0x1f, RZ ;  /* 0x0000001f0d037819 */ /* 0x004fe400000006ff */
[----:B------:R-:W-:Y:S02]  /*1d00*/  LEA R4, R16, UR4, 0x4 ;  /* 0x0000000410047c11 */ /* 0x000fe4000f8e20ff */
[----:B------:R-:W1:Y:S02]  /*1d10*/  SYNCS.PHASECHK.TRANS64.TRYWAIT P0, [R2+URZ+0xa0], R3 ;  /* 0x0000a003020075a7 */ /* 0x000e6400080011ff */
[----:B-1----:R-:W-:Y:S05]  /*1d20*/  @!P0 BRA `(.L_x_32) ;  /* 0x0000007000e88947 */ /* 0x002fea0003800000 */
.L_x_129:
[----:B------:R-:W2:Y:S01]  /*1d30*/  LDS.128 R4, [R4+0x130] ;  /* 0x0001300004047984 */ /* 0x000ea20000000c00 */
[----:B---3--:R-:W-:Y:S01]  /*1d40*/  ISETP.GE.AND P0, PT, R40, 0x1, PT ;  /* 0x000000012800780c */ /* 0x008fe20003f06270 */
[----:B-1----:R-:W-:Y:S01]  /*1d50*/  VIADD R2, R2, 0xb0 ;  /* 0x000000b002027836 */ /* 0x002fe20000000000 */
[----:B------:R-:W-:Y:S01]  /*1d60*/  @!PT LDS RZ, [RZ] ;  /* 0x00000000fffff984 */ /* 0x000fe20000000800 */
[----:B------:R-:W-:Y:S01]  /*1d70*/  @!PT LDS RZ, [RZ] ;  /* 0x00000000fffff984 */ /* 0x000fe20000000800 */
[----:B------:R-:W-:Y:S01]  /*1d80*/  @!PT LDS RZ, [RZ] ;  /* 0x00000000fffff984 */ /* 0x000fe20000000800 */
[----:B------:R-:W-:Y:S01]  /*1d90*/  @!PT LDS RZ, [RZ] ;  /* 0x00000000fffff984 */ /* 0x000fe20000000800 */
[----:B------:R1:W-:Y:S06]  /*1da0*/  MEMBAR.ALL.CTA ;  /* 0x0000000000007992 */ /* 0x0003ec0000008000 */
[----:B-1----:R-:W1:Y:S01]  /*1db0*/  FENCE.VIEW.ASYNC.S ;  /* 0x00000000000073c6 */ /* 0x002e620000000000 */
[----:B------:R-:W-:-:S04]  /*1dc0*/  PRMT R2, RZ, 0x654, R2 ;  /* 0x00000654ff027816 */ /* 0x000fc80000000002 */
[----:B-1----:R1:W-:Y:S01]  /*1dd0*/  SYNCS.ARRIVE.TRANS64.RED.A1T0 RZ, [R2+URZ], RZ ;  /* 0x000000ff02ff79a7 */ /* 0x0023e200081004ff */
[----:B--2---:R-:W-:-:S13]  /*1de0*/  LOP3.LUT P2, RZ, R6, 0x1, RZ, 0xc0, !PT ;  /* 0x0000000106ff7812 */ /* 0x004fda000784c0ff */
[----:B------:R-:W-:Y:S01]  /*1df0*/  @P2 SHF.R.U32.HI R3, RZ, 0x10, R5 ;  /* 0x00000010ff032819 */ /* 0x000fe20000011605 */
[----:B------:R-:W-:Y:S01]  /*1e00*/  VOTEU.ANY UP0, P2 ;  /* 0x0000000000ff7886 */ /* 0x000fe20001000100 */
[----:B------:R-:W-:Y:S02]  /*1e10*/  @P2 MOV R10, R4 ;  /* 0x00000004000a2202 */ /* 0x000fe40000000f00 */
[----:B------:R-:W-:Y:S02]  /*1e20*/  @P2 R2UR.BROADCAST UR8, R3 ;  /* 0x00000000030822ca */ /* 0x000fe400008e0000 */
[----:B------:R-:W-:-:S11]  /*1e30*/  @P2 LOP3.LUT R9, R5, 0xffff, RZ, 0xc0, !PT ;  /* 0x0000ffff05092812 */ /* 0x000fd600078ec0ff */
[----:B------:R-:W-:Y:S01]  /*1e40*/  @UP0 UMOV UR36, UR8 ;  /* 0x0000000800240c82 */ /* 0x000fe20008000000 */
[----:B-1----:R-:W-:Y:S05]  /*1e50*/  @!P0 BRA `(.L_x_33) ;  /* 0x0000000000b88947 */ /* 0x002fea0003800000 */
[----:B------:R-:W4:Y:S01]  /*1e60*/  LDC.64 R4, c[0x0][0xb18] ;  /* 0x0002c600ff047b82 */ /* 0x000f220000000a00 */
[----:B------:R-:W-:-:S07]  /*1e70*/  ISETP.NE.AND P3, PT, R40, 0x1, PT ;  /* 0x000000012800780c */ /* 0x000fce0003f65270 */
[----:B------:R-:W1:Y:S08]  /*1e80*/  LDC.64 R6, c[0x0][0xb10] ;  /* 0x0002c400ff067b82 */ /* 0x000e700000000a00 */
[----:B------:R-:W2:Y:S08]  /*1e90*/  LDC R14, c[0x0][0xb20] ;  /* 0x0002c800ff0e7b82 */ /* 0x000eb00000000800 */
[----:B------:R-:W3:Y:S01]  /*1ea0*/  LDC R15, c[0x0][0xb0c] ;  /* 0x0002c300ff0f7b82 */ /* 0x000ee20000000800 */
[----:B----4-:R-:W-:Y:S01]  /*1eb0*/  IMAD.HI.U32 R19, R0, R5, RZ ;  /* 0x0000000500137227 */ /* 0x010fe200078e00ff */
[----:B------:R-:W-:-:S03]  /*1ec0*/  ISETP.NE.AND P0, PT, R4, 0x1, PT ;  /* 0x000000010400780c */ /* 0x000fc60003f05270 */
[----:B------:R-:W-:-:S03]  /*1ed0*/  IMAD.HI.U32 R5, R9, R5, RZ ;  /* 0x0000000509057227 */ /* 0x000fc600078e00ff */
[----:B------:R-:W4:Y:S01]  /*1ee0*/  LDC.64 R2, c[0x0][0xb28] ;  /* 0x0002ca00ff027b82 */ /* 0x000f220000000a00 */
[----:B-1----:R-:W-:-:S04]  /*1ef0*/  IMAD.HI.U32 R20, R8, R6, RZ ;  /* 0x0000000608147227 */ /* 0x002fc800078e00ff */
[----:B------:R-:W-:Y:S01]  /*1f00*/  IMAD.HI.U32 R21, R10, R6, RZ ;  /* 0x000000060a157227 */ /* 0x000fe200078e00ff */
[----:B------:R-:W-:Y:S02]  /*1f10*/  SHF.R.U32.HI R20, RZ, R7, R20 ;  /* 0x00000007ff147219 */ /* 0x000fe40000011614 */
[-C--:B--2---:R-:W-:Y:S02]  /*1f20*/  SHF.R.U32.HI R19, RZ, R14.reuse, R19 ;  /* 0x0000000eff137219 */ /* 0x084fe40000011613 */
[----:B------:R-:W-:Y:S02]  /*1f30*/  SHF.R.U32.HI R5, RZ, R14, R5 ;  /* 0x0000000eff057219 */ /* 0x000fe40000011605 */
[----:B------:R-:W-:Y:S02]  /*1f40*/  SEL R19, R0, R19, !P0 ;  /* 0x0000001300137207 */ /* 0x000fe40004000000 */
[----:B------:R-:W-:Y:S02]  /*1f50*/  SHF.R.U32.HI R21, RZ, R7, R21 ;  /* 0x00000007ff157219 */ /* 0x000fe40000011615 */
[----:B---3--:R-:W-:-:S02]  /*1f60*/  ISETP.NE.AND P1, PT, R15, 0x1, PT ;  /* 0x000000010f00780c */ /* 0x008fc40003f25270 */
[----:B------:R-:W-:Y:S02]  /*1f70*/  SEL R5, R9, R5, !P0 ;  /* 0x0000000509057207 */ /* 0x000fe40004000000 */
[----:B------:R-:W-:Y:S02]  /*1f80*/  SEL R20, R8, R20, !P1 ;  /* 0x0000001408147207 */ /* 0x000fe40004800000 */
[----:B------:R-:W-:Y:S01]  /*1f90*/  SEL R21, R10, R21, !P1 ;  /* 0x000000150a157207 */ /* 0x000fe20004800000 */
[----:B----4-:R-:W-:-:S04]  /*1fa0*/  IMAD.HI.U32 R18, R19, R2, RZ ;  /* 0x0000000213127227 */ /* 0x010fc800078e00ff */
        /* <DEDUP_REMOVED lines=10> */
[----:B------:R-:W-:-:S04]  /*2050*/  @!P0 IMAD.HI.U32 R7, R21, R2, RZ ;  /* 0x0000000215078227 */ /* 0x000fc800078e00ff */
[----:B------:R-:W-:Y:S01]  /*2060*/  IMAD.MOV R2, RZ, RZ, -R6 ;  /* 0x000000ffff027224 */ /* 0x000fe200078e0a06 */
[----:B------:R-:W-:Y:S02]  /*2070*/  @!P0 SHF.R.U32.HI R3, RZ, R3, R7 ;  /* 0x00000003ff038219 */ /* 0x000fe40000011607 */
[----:B------:R-:W-:Y:S01]  /*2080*/  IADD3 R7, PT, PT, -R5, RZ, RZ ;  /* 0x000000ff05077210 */ /* 0x000fe20007ffe1ff */
[----:B------:R-:W-:Y:S01]  /*2090*/  IMAD R2, R40, R2, R5 ;  /* 0x0000000228027224 */ /* 0x000fe200078e0205 */
        /* <DEDUP_REMOVED lines=10> */
.L_x_33:
[----:B------:R-:W1:Y:S02]  /*2140*/  LDCU UR8, c[0x0][0xb30] ;  /* 0x00016600ff0877ac */ /* 0x000e640008000800 */
[----:B-1----:R-:W-:-:S09]  /*2150*/  UISETP.NE.AND UP0, UPT, UR8, 0x1, UPT ;  /* 0x000000010800788c */ /* 0x002fd2000bf05270 */
[----:B------:R-:W-:Y:S05]  /*2160*/  BRA.U UP0, `(.L_x_34) ;  /* 0x0000000100407547 */ /* 0x000fea000b800000 */
[----:B------:R-:W1:Y:S08]  /*2170*/  LDC.64 R4, c[0x0][0xb10] ;  /* 0x0002c400ff047b82 */ /* 0x000e700000000a00 */
[----:B------:R-:W2:Y:S08]  /*2180*/  LDC.64 R2, c[0x0][0xb18] ;  /* 0x0002c600ff027b82 */ /* 0x000eb00000000a00 */
[----:B------:R-:W3:Y:S08]  /*2190*/  LDC R6, c[0x0][0xb20] ;  /* 0x0002c800ff067b82 */ /* 0x000ef00000000800 */
[----:B------:R-:W4:Y:S01]  /*21a0*/  LDC R7, c[0x0][0xb0c] ;  /* 0x0002c300ff077b82 */ /* 0x000f220000000800 */
[----:B-1----:R-:W-:-:S05]  /*21b0*/  IMAD.HI.U32 R4, R10, R4, RZ ;  /* 0x000000040a047227 */ /* 0x002fca00078e00ff */
[----:B------:R-:W-:Y:S01]  /*21c0*/  SHF.R.U32.HI R4, RZ, R5, R4 ;  /* 0x00000005ff047219 */ /* 0x000fe20000011604 */
[----:B--2---:R-:W-:Y:S01]  /*21d0*/  IMAD.HI.U32 R3, R9, R3, RZ ;  /* 0x0000000309037227 */ /* 0x004fe200078e00ff */
[----:B------:R-:W-:-:S04]  /*21e0*/  ISETP.NE.AND P0, PT, R2, 0x1, PT ;  /* 0x000000010200780c */ /* 0x000fc80003f05270 */
[----:B---3--:R-:W-:-:S04]  /*21f0*/  SHF.R.U32.HI R3, RZ, R6, R3 ;  /* 0x00000006ff037219 */ /* 0x008fc80000011603 */
[----:B------:R-:W-:Y:S02]  /*2200*/  SEL R3, R9, R3, !P0 ;  /* 0x0000000309037207 */ /* 0x000fe40004000000 */
[----:B----4-:R-:W-:-:S04]  /*2210*/  ISETP.NE.AND P1, PT, R7, 0x1, PT ;  /* 0x000000010700780c */ /* 0x010fc80003f25270 */
[----:B------:R-:W-:-:S05]  /*2220*/  SEL R4, R10, R4, !P1 ;  /* 0x000000040a047207 */ /* 0x000fca0004800000 */
[----:B------:R-:W-:Y:S02]  /*2230*/  IMAD.IADD R5, R3, 0x1, -R4 ;  /* 0x0000000103057824 */ /* 0x000fe400078e0a04 */
[----:B------:R-:W-:Y:S02]  /*2240*/  IMAD.IADD R3, R4, 0x1, -R3 ;  /* 0x0000000104037824 */ /* 0x000fe400078e0a03 */
[----:B------:R-:W-:Y:S02]  /*2250*/  IMAD R10, R5, R7, R10 ;  /* 0x00000007050a7224 */ /* 0x000fe400078e020a */
[----:B------:R-:W-:-:S07]  /*2260*/  IMAD R9, R3, R2, R9 ;  /* 0x0000000203097224 */ /* 0x000fce00078e0209 */
.L_x_34:
[----:B------:R-:W-:Y:S01]  /*2270*/  VIADD R16, R16, 0x1 ;  /* 0x0000000110107836 */ /* 0x000fe20000000000 */
[----:B------:R-:W-:Y:S01]  /*2280*/  PLOP3.LUT P1, PT, PT, PT, PT, 0x80, 0x8 ;  /* 0x000000000008781c */ /* 0x000fe20003f2f070 */
[----:B------:R-:W-:Y:S02]  /*2290*/  IMAD.IADD R15, R10, 0x1, R95 ;  /* 0x000000010a0f7824 */ /* 0x000fe400078e025f */
[----:B------:R-:W-:Y:S01]  /*22a0*/  IMAD.IADD R14, R9, 0x1, R94 ;  /* 0x00000001090e7824 */ /* 0x000fe200078e025e */
[----:B------:R-:W-:-:S04]  /*22b0*/  ISETP.NE.AND P0, PT, R16, 0x2, PT ;  /* 0x000000021000780c */ /* 0x000fc80003f05270 */
[----:B------:R-:W-:Y:S02]  /*22c0*/  SEL R2, RZ, 0x1, P0 ;  /* 0x00000001ff027807 */ /* 0x000fe40000000000 */
[----:B------:R-:W-:Y:S02]  /*22d0*/  SEL R16, R16, RZ, P0 ;  /* 0x000000ff10107207 */ /* 0x000fe40000000000 */
[----:B------:R-:W-:Y:S01]  /*22e0*/  LOP3.LUT R13, R13, R2, RZ, 0x3c, !PT ;  /* 0x000000020d0d7212 */ /* 0x000fe200078e3cff */
[----:B------:R-:W-:Y:S06]  /*22f0*/  @P2 BRA `(.L_x_35) ;  /* 0xfffffff000982947 */ /* 0x000fec000383ffff */
[----:B------:R-:W-:Y:S01]  /*2300*/  UIADD3 UR4, UPT, UPT, UR4, 0x28, URZ ;  /* 0x0000002804047890 */ /* 0x000fe2000fffe0ff */
[----:B------:R-:W-:-:S03]  /*2310*/  SHF.L.U32 R2, R17, 0x1f, RZ ;  /* 0x0000001f11027819 */ /* 0x000fc600000006ff */
[----:B------:R-:W-:-:S09]  /*2320*/  ULEA UR5, UR6, UR4, 0x3 ;  /* 0x0000000406057291 */ /* 0x000fd2000f8e18ff */
[----:B------:R-:W1:Y:S02]  /*2330*/  SYNCS.PHASECHK.TRANS64.TRYWAIT P0, [UR5], R2 ;  /* 0x00000002ff0075a7 */ /* 0x000e640008001105 */
[----:B-1----:R-:W-:Y:S05]  /*2340*/  @!P0 BRA `(.L_x_36) ;  /* 0x0000006c00748947 */ /* 0x002fea0003800000 */
.L_x_131:
[----:B------:R-:W-:-:S04]  /*2350*/  UIADD3 UR6, UPT, UPT, UR6, 0x1, URZ ;  /* 0x0000000106067890 */ /* 0x000fc8000fffe0ff */
[----:B------:R-:W-:-:S04]  /*2360*/  UISETP.NE.AND UP0, UPT, UR6, 0x5, UPT ;  /* 0x000000050600788c */ /* 0x000fc8000bf05270 */
[----:B------:R-:W-:Y:S02]  /*2370*/  USEL UR7, URZ, 0x1, UP0 ;  /* 0x00000001ff077887 */ /* 0x000fe40008000000 */
[----:B------:R-:W-:-:S04]  /*2380*/  USEL UR6, UR6, URZ, UP0 ;  /* 0x000000ff06067287 */ /* 0x000fc80008000000 */
[----:B------:R-:W-:Y:S01]  /*2390*/  ULEA UR5, UR6, UR4, 0x3 ;  /* 0x0000000406057291 */ /* 0x000fe2000f8e18ff */
[----:B-1----:R-:W-:-:S04]  /*23a0*/  LOP3.LUT R2, R17, UR7, RZ, 0x3c, !PT ;  /* 0x0000000711027c12 */ /* 0x002fc8000f8e3cff */
[----:B------:R-:W-:-:S04]  /*23b0*/  SHF.L.U32 R3, R2, 0x1f, RZ ;  /* 0x0000001f02037819 */ /* 0x000fc800000006ff */
[----:B------:R-:W1:Y:S02]  /*23c0*/  SYNCS.PHASECHK.TRANS64.TRYWAIT P0, [UR5], R3 ;  /* 0x00000003ff0075a7 */ /* 0x000e640008001105 */
[----:B-1----:R-:W-:Y:S05]  /*23d0*/  @!P0 BRA `(.L_x_37) ;  /* 0x0000006c00688947 */ /* 0x002fea0003800000 */
.L_x_133:
[----:B------:R-:W-:-:S04]  /*23e0*/  UIADD3 UR6, UPT, UPT, UR6, 0x1, URZ ;  /* 0x0000000106067890 */ /* 0x000fc8000fffe0ff */
[----:B------:R-:W-:-:S04]  /*23f0*/  UISETP.NE.AND UP0, UPT, UR6, 0x5, UPT ;  /* 0x000000050600788c */ /* 0x000fc8000bf05270 */
[----:B------:R-:W-:Y:S02]  /*2400*/  USEL UR7, URZ, 0x1, UP0 ;  /* 0x00000001ff077887 */ /* 0x000fe40008000000 */
[----:B------:R-:W-:-:S04]  /*2410*/  USEL UR6, UR6, URZ, UP0 ;  /* 0x000000ff06067287 */ /* 0x000fc80008000000 */
[----:B------:R-:W-:Y:S01]  /*2420*/  ULEA UR5, UR6, UR4, 0x3 ;  /* 0x0000000406057291 */ /* 0x000fe2000f8e18ff */
[----:B------:R-:W-:-:S04]  /*2430*/  LOP3.LUT R2, R2, UR7, RZ, 0x3c, !PT ;  /* 0x0000000702027c12 */ /* 0x000fc8000f8e3cff */
[----:B-1----:R-:W-:-:S04]  /*2440*/  SHF.L.U32 R3, R2, 0x1f, RZ ;  /* 0x0000001f02037819 */ /* 0x002fc800000006ff */
[----:B------:R-:W1:Y:S02]  /*2450*/  SYNCS.PHASECHK.TRANS64.TRYWAIT P0, [UR5], R3 ;  /* 0x00000003ff0075a7 */ /* 0x000e640008001105 */
[----:B-1----:R-:W-:Y:S05]  /*2460*/  @!P0 BRA `(.L_x_38) ;  /* 0x0000006c005c8947 */ /* 0x002fea0003800000 */
.L_x_135:
        /* <DEDUP_REMOVED lines=9> */
.L_x_137:
[----:B------:R-:W-:-:S04]  /*2500*/  UIADD3 UR6, UPT, UPT, UR6, 0x1, URZ ;  /* 0x0000000106067890 */ /* 0x000fc8000fffe0ff */
[----:B------:R-:W-:-:S04]  /*2510*/  UISETP.NE.AND UP0, UPT, UR6, 0x5, UPT ;  /* 0x000000050600788c */ /* 0x000fc8000bf05270 */
[----:B------:R-:W-:Y:S02]  /*2520*/  USEL UR5, URZ, 0x1, UP0 ;  /* 0x00000001ff057887 */ /* 0x000fe40008000000 */
[----:B------:R-:W-:-:S04]  /*2530*/  USEL UR6, UR6, URZ, UP0 ;  /* 0x000000ff06067287 */ /* 0x000fc80008000000 */
[----:B------:R-:W-:Y:S01]  /*2540*/  ULEA UR6, UR6, UR4, 0x3 ;  /* 0x0000000406067291 */ /* 0x000fe2000f8e18ff */
[----:B------:R-:W-:-:S04]  /*2550*/  LOP3.LUT R2, R2, UR5, RZ, 0x3c, !PT ;  /* 0x0000000502027c12 */ /* 0x000fc8000f8e3cff */
[----:B------:R-:W-:Y:S01]  /*2560*/  SHF.L.U32 R2, R2, 0x1f, RZ ;  /* 0x0000001f02027819 */ /* 0x000fe200000006ff */
[----:B-1--4-:R-:W-:-:S07]  /*2570*/  IMAD.U32 R0, RZ, RZ, UR6 ;  /* 0x00000006ff007e24 */ /* 0x012fce000f8e00ff */
.L_x_40:
[----:B-1----:R1:W2:Y:S02]  /*2580*/  SYNCS.PHASECHK.TRANS64.TRYWAIT P0, [R0+URZ], R2 ;  /* 0x00000002000075a7 */ /* 0x0022a400080011ff */
[----:B--2---:R-:W-:Y:S05]  /*2590*/  @!P0 NANOSLEEP.SYNCS 0x989680 ;  /* 0x009896800000895d */ /* 0x004fea0003900000 */
[----:B------:R-:W2:Y:S02]  /*25a0*/  @!P0 SYNCS.PHASECHK.TRANS64 P0, [R0+URZ], R2 ;  /* 0x00000002000085a7 */ /* 0x000ea400080010ff */
[----:B--2---:R-:W-:Y:S05]  /*25b0*/  @P0 EXIT ;  /* 0x000000000000094d */ /* 0x004fea0003800000 */
[----:B------:R-:W-:Y:S05]  /*25c0*/  BRA `(.L_x_40) ;  /* 0xfffffffc00ec7947 */ /* 0x000fea000383ffff */
.L_x_17:
[----:B------:R-:W-:-:S04]  /*25d0*/  UISETP.NE.AND UP1, UPT, UR37, URZ, UPT ;  /* 0x000000ff2500728c */ /* 0x000fc8000bf25270 */
[----:B------:R-:W-:-:S09]  /*25e0*/  UISETP.NE.OR UP1, UPT, UR8, 0x1, UP1 ;  /* 0x000000010800788c */ /* 0x000fd20008f25670 */
[----:B------:R-:W-:Y:S05]  /*25f0*/  BRA.U UP1, `(.L_x_41) ;  /* 0x0000000501487547 */ /* 0x000fea000b800000 */
[----:B------:R-:W-:Y:S01]  /*2600*/  ISETP.NE.AND P2, PT, R2, RZ, PT ;  /* 0x000000ff0200720c */ /* 0x000fe20003f45270 */
[----:B------:R-:W-:Y:S01]  /*2610*/  IMAD.MOV.U32 R12, RZ, RZ, 0x1 ;  /* 0x00000001ff0c7424 */ /* 0x000fe200078e00ff */
[----:B------:R-:W-:Y:S02]  /*2620*/  CS2R R10, SRZ ;  /* 0x00000000000a7805 */ /* 0x000fe4000001ff00 */
[----:B------:R-:W-:Y:S01]  /*2630*/  CS2R R8, SRZ ;  /* 0x0000000000087805 */ /* 0x000fe2000001ff00 */
[----:B------:R-:W-:Y:S01]  /*2640*/  UMOV UR4, 0x400 ;  /* 0x0000040000047882 */ /* 0x000fe20000000000 */
[----:B------:R-:W-:Y:S01]  /*2650*/  UMOV UR6, URZ ;  /* 0x000000ff00067c82 */ /* 0x000fe20008000000 */
[----:B------:R-:W-:-:S12]  /*2660*/  ULEA UR37, UR37, UR4, 0x18 ;  /* 0x0000000425257291 */ /* 0x000fd8000f8ec0ff */
.L_x_45:
[----:B------:R-:W-:Y:S02]  /*2670*/  LEA R0, R8, UR37, 0x3 ;  /* 0x0000002508007c11 */ /* 0x000fe4000f8e18ff */
[----:B------:R-:W-:-:S03]  /*2680*/  SHF.L.U32 R4, R9, 0x1f, RZ ;  /* 0x0000001f09047819 */ /* 0x000fc600000006ff */
[----:B------:R-:W-:Y:S01]  /*2690*/  VIADD R5, R0, 0x110 ;  /* 0x0000011000057836 */ /* 0x000fe20000000000 */
[----:B------:R-:W1:Y:S02]  /*26a0*/  SYNCS.PHASECHK.TRANS64.TRYWAIT P0, [R0+URZ+0x100], R4 ;  /* 0x00010004000075a7 */ /* 0x000e6400080011ff */
[----:B-1----:R-:W-:Y:S05]  /*26b0*/  @!P0 BRA `(.L_x_42) ;  /* 0x0000006800f88947 */ /* 0x002fea0003800000 */
.L_x_138:
[----:B------:R-:W-:Y:S01]  /*26c0*/  ULEA UR5, UR6, UR37, 0x3 ;  /* 0x0000002506057291 */ /* 0x000fe2000f8e18ff */
[----:B-1----:R-:W-:Y:S01]  /*26d0*/  PRMT R0, RZ, 0x654, R5 ;  /* 0x00000654ff007816 */ /* 0x002fe20000000005 */
[----:B------:R-:W-:Y:S01]  /*26e0*/  @!P2 IMAD.MOV.U32 R4, RZ, RZ, 0x10 ;  /* 0x00000010ff04a424 */ /* 0x000fe200078e00ff */
[----:B------:R-:W-:Y:S01]  /*26f0*/  SHF.L.U32 R5, R12, 0x1f, RZ ;  /* 0x0000001f0c057819 */ /* 0x000fe200000006ff */
[----:B------:R-:W-:Y:S01]  /*2700*/  UIADD3 UR4, UPT, UPT, UR5, 0xa0, URZ ;  /* 0x000000a005047890 */ /* 0x000fe2000fffe0ff */
[----:B------:R1:W-:Y:S05]  /*2710*/  SYNCS.ARRIVE.TRANS64.RED.A1T0 RZ, [R0+URZ], RZ ;  /* 0x000000ff00ff79a7 */ /* 0x0003ea00081004ff */
[----:B------:R-:W-:Y:S01]  /*2720*/  IMAD.U32 R6, RZ, RZ, UR4 ;  /* 0x00000004ff067e24 */ /* 0x000fe2000f8e00ff */
[----:B------:R-:W2:Y:S04]  /*2730*/  SYNCS.PHASECHK.TRANS64.TRYWAIT P0, [UR5+0xb0], R5 ;  /* 0x0000b005ff0075a7 */ /* 0x000ea80008001105 */
[----:B------:R-:W-:Y:S01]  /*2740*/  PRMT R6, R2, 0x654, R6 ;  /* 0x0000065402067816 */ /* 0x000fe20000000006 */
[----:B-12---:R-:W-:Y:S06]  /*2750*/  @!P0 BRA `(.L_x_43) ;  /* 0x0000006800e48947 */ /* 0x006fec0003800000 */
.L_x_140:
[----:B------:R-:W-:Y:S01]  /*2760*/  ULEA UR4, UR6, UR37, 0x4 ;  /* 0x0000002506047291 */ /* 0x000fe2000f8e20ff */
[----:B------:R-:W-:Y:S01]  /*2770*/  SEL R3, R6, R3, !P2 ;  /* 0x0000000306037207 */ /* 0x000fe20005000000 */
[----:B------:R-:W-:Y:S01]  /*2780*/  UIADD3 UR5, UPT, UPT, UR5, 0xa0, URZ ;  /* 0x000000a005057890 */ /* 0x000fe2000fffe0ff */
[----:B-1----:R-:W-:Y:S01]  /*2790*/  LEA R0, R11, UR37, 0x3 ;  /* 0x000000250b007c11 */ /* 0x002fe2000f8e18ff */
[----:B------:R-:W-:Y:S01]  /*27a0*/  UIADD3 UR4, UPT, UPT, UR4, 0x130, URZ ;  /* 0x0000013004047890 */ /* 0x000fe2000fffe0ff */
[----:B------:R1:W-:Y:S01]  /*27b0*/  @!P2 SYNCS.ARRIVE.TRANS64.RED RZ, [R3+URZ], R4 ;  /* 0x0000000403ffa9a7 */ /* 0x0003e200080004ff */
[----:B------:R-:W-:Y:S01]  /*27c0*/  UIADD3 UR6, UPT, UPT, UR6, 0x1, URZ ;  /* 0x0000000106067890 */ /* 0x000fe2000fffe0ff */
[----:B------:R-:W-:-:S03]  /*27d0*/  VIADD R8, R8, 0x1 ;  /* 0x0000000108087836 */ /* 0x000fc60000000000 */
[----:B------:R-:W-:Y:S02]  /*27e0*/  UISETP.NE.AND UP0, UPT, UR6, 0x2, UPT ;  /* 0x000000020600788c */ /* 0x000fe4000bf05270 */
[----:B------:R-:W-:Y:S01]  /*27f0*/  ISETP.NE.AND P0, PT, R8, 0x2, PT ;  /* 0x000000020800780c */ /* 0x000fe20003f05270 */
[----:B------:R-:W-:Y:S06]  /*2800*/  UGETNEXTWORKID.BROADCAST [UR4], [UR5] ;  /* 0x00000000040073ca */ /* 0x000fec0008000100 */
[----:B------:R-:W-:Y:S02]  /*2810*/  USEL UR4, URZ, 0x1, UP0 ;  /* 0x00000001ff047887 */ /* 0x000fe40008000000 */
[----:B------:R-:W-:-:S04]  /*2820*/  USEL UR6, UR6, URZ, UP0 ;  /* 0x000000ff06067287 */ /* 0x000fc80008000000 */
[----:B------:R-:W-:Y:S02]  /*2830*/  LOP3.LUT R12, R12, UR4, RZ, 0x3c, !PT ;  /* 0x000000040c0c7c12 */ /* 0x000fe4000f8e3cff */
[----:B-1----:R-:W-:-:S04]  /*2840*/  SHF.L.U32 R4, R10, 0x1f, RZ ;  /* 0x0000001f0a047819 */ /* 0x002fc800000006ff */
[----:B------:R-:W1:Y:S02]  /*2850*/  SYNCS.PHASECHK.TRANS64.TRYWAIT P1, [R0+URZ+0xa0], R4 ;  /* 0x0000a004000075a7 */ /* 0x000e6400080211ff */
[----:B-1----:R-:W-:Y:S05]  /*2860*/  @!P1 BRA `(.L_x_44) ;  /* 0x0000006800b89947 */ /* 0x002fea0003800000 */
.L_x_141:
[C---:B-1----:R-:W-:Y:S01]  /*2870*/  LEA R4, R11.reuse, UR37, 0x4 ;  /* 0x000000250b047c11 */ /* 0x042fe2000f8e20ff */
[----:B------:R-:W-:Y:S01]  /*2880*/  VIADD R0, R0, 0xb0 ;  /* 0x000000b000007836 */ /* 0x000fe20000000000 */
[----:B------:R-:W-:Y:S01]  /*2890*/  SEL R8, R8, RZ, P0 ;  /* 0x000000ff08087207 */ /* 0x000fe20000000000 */
[----:B------:R-:W-:-:S03]  /*28a0*/  VIADD R11, R11, 0x1 ;  /* 0x000000010b0b7836 */ /* 0x000fc60000000000 */
[----:B------:R-:W1:Y:S01]  /*28b0*/  LDS.128 R4, [R4+0x130] ;  /* 0x0001300004047984 */ /* 0x000e620000000c00 */
[----:B------:R-:W-:Y:S02]  /*28c0*/  PRMT R0, RZ, 0x654, R0 ;  /* 0x00000654ff007816 */ /* 0x000fe40000000000 */
[C---:B------:R-:W-:Y:S01]  /*28d0*/  ISETP.NE.AND P1, PT, R11.reuse, 0x2, PT ;  /* 0x000000020b00780c */ /* 0x040fe20003f25270 */
[----:B------:R-:W-:Y:S01]  /*28e0*/  @!PT LDS RZ, [RZ] ;  /* 0x00000000fffff984 */ /* 0x000fe20000000800 */
[----:B------:R-:W-:Y:S01]  /*28f0*/  @!PT LDS RZ, [RZ] ;  /* 0x00000000fffff984 */ /* 0x000fe20000000800 */
[----:B------:R-:W-:Y:S01]  /*2900*/  @!PT LDS RZ, [RZ] ;  /* 0x00000000fffff984 */ /* 0x000fe20000000800 */
[----:B------:R-:W-:Y:S01]  /*2910*/  @!PT LDS RZ, [RZ] ;  /* 0x00000000fffff984 */ /* 0x000fe20000000800 */
[----:B------:R2:W-:Y:S06]  /*2920*/  MEMBAR.ALL.CTA ;  /* 0x0000000000007992 */ /* 0x0005ec0000008000 */
[----:B--2---:R-:W2:Y:S01]  /*2930*/  FENCE.VIEW.ASYNC.S ;  /* 0x00000000000073c6 */ /* 0x004ea20000000000 */
[----:B------:R-:W-:Y:S01]  /*2940*/  SEL R11, R11, RZ, P1 ;  /* 0x000000ff0b0b7207 */ /* 0x000fe20000800000 */
[----:B--2---:R2:W-:Y:S01]  /*2950*/  SYNCS.ARRIVE.TRANS64.RED.A1T0 RZ, [R0+URZ], RZ ;  /* 0x000000ff00ff79a7 */ /* 0x0045e200081004ff */
[----:B-1----:R-:W-:-:S02]  /*2960*/  LOP3.LUT P3, RZ, R6, 0x1, RZ, 0xc0, !PT ;  /* 0x0000000106ff7812 */ /* 0x002fc4000786c0ff */
[----:B------:R-:W-:-:S04]  /*2970*/  SEL R4, RZ, 0x1, P1 ;  /* 0x00000001ff047807 */ /* 0x000fc80000800000 */
[----:B------:R-:W-:Y:S02]  /*2980*/  LOP3.LUT R10, R10, R4, RZ, 0x3c, !PT ;  /* 0x000000040a0a7212 */ /* 0x000fe400078e3cff */
[----:B--2---:R-:W-:-:S04]  /*2990*/  SEL R0, RZ, 0x1, P0 ;  /* 0x00000001ff007807 */ /* 0x004fc80000000000 */
[----:B------:R-:W-:Y:S01]  /*29a0*/  LOP3.LUT R9, R9, R0, RZ, 0x3c, !PT ;  /* 0x0000000009097212 */ /* 0x000fe200078e3cff */
[----:B------:R-:W-:Y:S06]  /*29b0*/  @P3 BRA `(.L_x_45) ;  /* 0xfffffffc002c3947 */ /* 0x000fec000383ffff */
[----:B------:R-:W-:Y:S01]  /*29c0*/  ULEA UR5, UR6, UR37, 0x3 ;  /* 0x0000002506057291 */ /* 0x000fe2000f8e18ff */
[----:B------:R-:W-:-:S08]  /*29d0*/  SHF.L.U32 R2, R12, 0x1f, RZ ;  /* 0x0000001f0c027819 */ /* 0x000fd000000006ff */
[----:B------:R-:W1:Y:S02]  /*29e0*/  SYNCS.PHASECHK.TRANS64 P0, [UR5+0xb0], R2 ;  /* 0x0000b002ff0075a7 */ /* 0x000e640008001005 */
[----:B-1----:R-:W-:Y:S05]  /*29f0*/  @P0 BRA `(.L_x_46) ;  /* 0x0000000000080947 */ /* 0x002fea0003800000 */
[----:B------:R-:W1:Y:S02]  /*2a00*/  SYNCS.PHASECHK.TRANS64.TRYWAIT P0, [UR5+0xb0], R2 ;  /* 0x0000b002ff0075a7 */ /* 0x000e640008001105 */
[----:B-1----:R-:W-:Y:S05]  /*2a10*/  @!P0 BRA `(.L_x_47) ;  /* 0x0000006800608947 */ /* 0x002fea0003800000 */
.L_x_46:
[----:B------:R-:W-:-:S04]  /*2a20*/  UIADD3 UR4, UPT, UPT, UR6, 0x1, URZ ;  /* 0x0000000106047890 */ /* 0x000fc8000fffe0ff */
[----:B------:R-:W-:-:S04]  /*2a30*/  UISETP.NE.AND UP0, UPT, UR4, 0x2, UPT ;  /* 0x000000020400788c */ /* 0x000fc8000bf05270 */
[----:B------:R-:W-:Y:S02]  /*2a40*/  USEL UR7, URZ, 0x1, UP0 ;  /* 0x00000001ff077887 */ /* 0x000fe40008000000 */
[----:B------:R-:W-:-:S04]  /*2a50*/  USEL UR4, UR4, URZ, UP0 ;  /* 0x000000ff04047287 */ /* 0x000fc80008000000 */
[----:B------:R-:W-:Y:S01]  /*2a60*/  ULEA UR4, UR4, UR37, 0x3 ;  /* 0x0000002504047291 */ /* 0x000fe2000f8e18ff */
[----:B-1----:R-:W-:-:S04]  /*2a70*/  LOP3.LUT R2, R12, UR7, RZ, 0x3c, !PT ;  /* 0x000000070c027c12 */ /* 0x002fc8000f8e3cff */
[----:B------:R-:W-:-:S04]  /*2a80*/  SHF.L.U32 R0, R2, 0x1f, RZ ;  /* 0x0000001f02007819 */ /* 0x000fc800000006ff */
[----:B------:R-:W1:Y:S02]  /*2a90*/  SYNCS.PHASECHK.TRANS64 P0, [UR4+0xb0], R0 ;  /* 0x0000b000ff0075a7 */ /* 0x000e640008001004 */
[----:B-1----:R-:W-:Y:S05]  /*2aa0*/  @P0 EXIT ;  /* 0x000000000000094d */ /* 0x002fea0003800000 */
[----:B------:R-:W-:Y:S02]  /*2ab0*/  SHF.L.U32 R2, R2, 0x1f, RZ ;  /* 0x0000001f02027819 */ /* 0x000fe400000006ff */
[----:B------:R-:W-:-:S07]  /*2ac0*/  MOV R0, UR4 ;  /* 0x0000000400007c02 */ /* 0x000fce0008000f00 */
.L_x_48:
[----:B-1----:R1:W2:Y:S02]  /*2ad0*/  SYNCS.PHASECHK.TRANS64.TRYWAIT P0, [R0+URZ+0xb0], R2 ;  /* 0x0000b002000075a7 */ /* 0x0022a400080011ff */
[----:B--2---:R-:W-:Y:S05]  /*2ae0*/  @!P0 NANOSLEEP.SYNCS 0x989680 ;  /* 0x009896800000895d */ /* 0x004fea0003900000 */
[----:B------:R-:W2:Y:S02]  /*2af0*/  @!P0 SYNCS.PHASECHK.TRANS64 P0, [R0+URZ+0xb0], R2 ;  /* 0x0000b002000085a7 */ /* 0x000ea400080010ff */
[----:B--2---:R-:W-:Y:S05]  /*2b00*/  @P0 EXIT ;  /* 0x000000000000094d */ /* 0x004fea0003800000 */
[----:B------:R-:W-:Y:S05]  /*2b10*/  BRA `(.L_x_48) ;  /* 0xfffffffc00ec7947 */ /* 0x000fea000383ffff */
.L_x_41:
[----:B------:R-:W-:-:S09]  /*2b20*/  UISETP.NE.AND UP1, UPT, UR8, URZ, UPT ;  /* 0x000000ff0800728c */ /* 0x000fd2000bf25270 */
[----:B------:R-:W-:Y:S05]  /*2b30*/  BRA.U UP1, `(.L_x_49) ;  /* 0x0000000d01947547 */ /* 0x000fea000b800000 */
[----:B------:R-:W-:Y:S01]  /*2b40*/  UMOV UR4, 0x40 ;  /* 0x0000004000047882 */ /* 0x000fe20000000000 */
[----:B------:R-:W-:Y:S01]  /*2b50*/  NOP ;  /* 0x0000000000007918 */ /* 0x000fe20000000000 */
[----:B------:R-:W-:Y:S01]  /*2b60*/  ULEA UR4, UR37, UR4, 0x18 ;  /* 0x0000000425047291 */ /* 0x000fe2000f8ec0ff */
[----:B------:R-:W-:Y:S02]  /*2b70*/  UMOV UR5, 0x400 ;  /* 0x0000040000057882 */ /* 0x000fe40000000000 */
[----:B------:R-:W-:-:S06]  /*2b80*/  ULEA UR37, UR37, UR5, 0x18 ;  /* 0x0000000525257291 */ /* 0x000fcc000f8ec0ff */
[----:B------:R-:W1:Y:S02]  /*2b90*/  LDS.U8 R0, [UR4+0x1c] ;  /* 0x00001c04ff007984 */ /* 0x000e640008000000 */
[----:B-1----:R-:W-:-:S13]  /*2ba0*/  ISETP.NE.AND P0, PT, R0, RZ, PT ;  /* 0x000000ff0000720c */ /* 0x002fda0003f05270 */
[----:B------:R-:W-:Y:S05]  /*2bb0*/  @P0 BRA `(.L_x_50) ;  /* 0x0000000000580947 */ /* 0x000fea0003800000 */
[----:B------:R-:W-:-:S13]  /*2bc0*/  ELECT P0, URZ, PT ;  /* 0x0000000000ff782f */ /* 0x000fda0003800000 */
[----:B------:R-:W-:Y:S05]  /*2bd0*/  @!P0 BRA `(.L_x_51) ;  /* 0x0000000000608947 */ /* 0x000fea0003800000 */
[----:B------:R-:W-:Y:S01]  /*2be0*/  UMOV UR5, 0x10 ;  /* 0x0000001000057882 */ /* 0x000fe20000000000 */
[----:B------:R-:W-:Y:S01]  /*2bf0*/  HFMA2 R0, -RZ, RZ, 0, 5.9604644775390625e-08 ;  /* 0x00000001ff007431 */ /* 0x000fe200000001ff */
[----:B------:R-:W-:-:S03]  /*2c00*/  MOV R2, 0xffff ;  /* 0x0000ffff00027802 */ /* 0x000fc60000000f00 */
[----:B------:R-:W-:Y:S04]  /*2c10*/  DEPBAR.LE SB1, 0x36 ;  /* 0x00009d800000791a */ /* 0x000fe80000000000 */
[----:B------:R-:W1:Y:S02]  /*2c20*/  UTCATOMSWS.FIND_AND_SET.ALIGN UP0, UR5, UR5 ;  /* 0x00000005000575e3 */ /* 0x000e640008000800 */
[----:B-1----:R-:W-:Y:S01]  /*2c30*/  MOV R3, UR5 ;  /* 0x0000000500037c02 */ /* 0x002fe20008000f00 */
[----:B------:R-:W-:Y:S06]  /*2c40*/  BRA.U UP0, `(.L_x_52) ;  /* 0x0000000100187547 */ /* 0x000fec000b800000 */
.L_x_53:
[----:B------:R-:W-:Y:S05]  /*2c50*/  NANOSLEEP 0x64 ;  /* 0x000000640000795d */ /* 0x000fea0003800000 */
[----:B------:R-:W-:-:S05]  /*2c60*/  UMOV UR5, 0x10 ;  /* 0x0000001000057882 */ /* 0x000fca0000000000 */
[----:B------:R-:W-:Y:S04]  /*2c70*/  DEPBAR.LE SB1, 0x36 ;  /* 0x00009d800000791a */ /* 0x000fe80000000000 */
[----:B------:R-:W1:Y:S02]  /*2c80*/  UTCATOMSWS.FIND_AND_SET.ALIGN UP0, UR5, UR5 ;  /* 0x00000005000575e3 */ /* 0x000e640008000800 */
[----:B-1----:R-:W-:Y:S01]  /*2c90*/  MOV R3, UR5 ;  /* 0x0000000500037c02 */ /* 0x002fe20008000f00 */
[----:B------:R-:W-:Y:S05]  /*2ca0*/  BRA.U !UP0, `(.L_x_53) ;  /* 0xfffffffd08e87547 */ /* 0x000fea000b83ffff */
.L_x_52:
[-C--:B------:R-:W-:Y:S02]  /*2cb0*/  SHF.L.U32 R2, R2, R3.reuse, RZ ;  /* 0x0000000302027219 */ /* 0x080fe400000006ff */
[----:B------:R-:W-:Y:S01]  /*2cc0*/  SHF.L.U32 R0, R0, R3, RZ ;  /* 0x0000000300007219 */ /* 0x000fe200000006ff */
[----:B------:R-:W-:Y:S02]  /*2cd0*/  IMAD.SHL.U32 R3, R3, 0x20, RZ ;  /* 0x0000002003037824 */ /* 0x000fe400078e00ff */
[----:B------:R1:W-:Y:S04]  /*2ce0*/  ATOMS.OR RZ, [UR4+0x14], R2 ;  /* 0x00001402ffff798c */ /* 0x0003e8000b000004 */
[----:B------:R1:W-:Y:S04]  /*2cf0*/  ATOMS.OR RZ, [UR4+0x18], R0 ;  /* 0x00001800ffff798c */ /* 0x0003e8000b000004 */
[----:B------:R1:W-:Y:S01]  /*2d00*/  STS [UR37+0x150], R3 ;  /* 0x00015003ff007988 */ /* 0x0003e20008000825 */
[----:B------:R-:W-:Y:S05]  /*2d10*/  BRA `(.L_x_51) ;  /* 0x0000000000107947 */ /* 0x000fea0003800000 */
.L_x_50:
[----:B------:R-:W-:Y:S02]  /*2d20*/  MOV R0, 0xffffffff ;  /* 0xffffffff00007802 */ /* 0x000fe40000000f00 */
[----:B------:R-:W-:-:S03]  /*2d30*/  MOV R2, 0x2d60 ;  /* 0x00002d6000027802 */ /* 0x000fc60000000f00 */
[----:B------:R1:W-:Y:S04]  /*2d40*/  STS [UR37+0x150], R0 ;  /* 0x00015000ff007988 */ /* 0x0003e80008000825 */
[----:B-1-3-5:R-:W-:Y:S05]  /*2d50*/  CALL.REL.NOINC `($__internal_1_$__cuda_sm10x_tcgen05_guardrail_trap_phase_invalid_during_alloc) ;  /* 0x0000006c00a47944 */ /* 0x02afea0003c00000 */
.L_x_51:
[----:B------:R-:W-:Y:S05]  /*2d60*/  WARPSYNC.ALL ;  /* 0x0000000000007948 */ /* 0x000fea0003800000 */
[----:B------:R-:W2:Y:S01]  /*2d70*/  S2UR UR6, SR_CgaCtaId ;  /* 0x00000000000679c3 */ /* 0x000ea20000008800 */
[----:B------:R-:W-:Y:S01]  /*2d80*/  UMOV UR4, 0x400 ;  /* 0x0000040000047882 */ /* 0x000fe20000000000 */
[----:B------:R-:W-:-:S06]  /*2d90*/  NOP ;  /* 0x0000000000007918 */ /* 0x000fcc0000000000 */
[----:B------:R-:W-:Y:S06]  /*2da0*/  BAR.ARV 0x6, 0xa0 ;  /* 0x0182800000007b1d */ /* 0x000fec0000002000 */
[----:B------:R-:W4:Y:S01]  /*2db0*/  LDCU UR7, c[0x0][0x38c] ;  /* 0x00007180ff0777ac */ /* 0x000f220008000800 */
[----:B------:R-:W-:Y:S01]  /*2dc0*/  IMAD.MOV.U32 R11, RZ, RZ, 0x1 ;  /* 0x00000001ff0b7424 */ /* 0x000fe200078e00ff */
[----:B------:R-:W-:Y:S01]  /*2dd0*/  CS2R R8, SRZ ;  /* 0x0000000000087805 */ /* 0x000fe2000001ff00 */
[----:B------:R-:W-:Y:S01]  /*2de0*/  IMAD.MOV.U32 R10, RZ, RZ, RZ ;  /* 0x000000ffff0a7224 */ /* 0x000fe200078e00ff */
[----:B------:R-:W-:Y:S01]  /*2df0*/  UMOV UR18, URZ ;  /* 0x000000ff00127c82 */ /* 0x000fe20008000000 */
[----:B------:R-:W-:Y:S01]  /*2e00*/  UMOV UR17, URZ ;  /* 0x000000ff00117c82 */ /* 0x000fe20008000000 */
[----:B------:R-:W-:Y:S01]  /*2e10*/  UMOV UR22, 0x0 ;  /* 0x0000000000167882 */ /* 0x000fe20000000000 */
[----:B------:R-:W-:Y:S01]  /*2e20*/  UMOV UR23, 0x4400010 ;  /* 0x0440001000177882 */ /* 0x000fe20000000000 */
[----:B------:R-:W-:Y:S01]  /*2e30*/  UMOV UR20, 0x0 ;  /* 0x0000000000147882 */ /* 0x000fe20000000000 */
[----:B------:R-:W-:Y:S01]  /*2e40*/  UMOV UR21, 0x4400010 ;  /* 0x0440001000157882 */ /* 0x000fe20000000000 */
[----:B--2---:R-:W-:Y:S01]  /*2e50*/  ULEA UR6, UR6, UR4, 0x18 ;  /* 0x0000000406067291 */ /* 0x004fe2000f8ec0ff */
[----:B------:R-:W2:Y:S03]  /*2e60*/  LDCU UR4, c[0x0][0x38c] ;  /* 0x00007180ff0477ac */ /* 0x000ea60008000800 */
[----:B------:R-:W-:-:S02]  /*2e70*/  UIADD3 UR11, UPT, UPT, UR6, 0x6400, URZ ;  /* 0x00006400060b7890 */ /* 0x000fc4000fffe0ff */
[----:B----4-:R-:W-:-:S03]  /*2e80*/  UIADD3 UR7, UPT, UPT, UR7, 0x3f, URZ ;  /* 0x0000003f07077890 */ /* 0x010fc6000fffe0ff */
[----:B-1----:R-:W1:Y:S01]  /*2e90*/  LDS R0, [UR6+0x150] ;  /* 0x00015006ff007984 */ /* 0x002e620008000800 */
[----:B------:R-:W-:Y:S02]  /*2ea0*/  UIADD3 UR12, UPT, UPT, UR6, 0xb400, URZ ;  /* 0x0000b400060c7890 */ /* 0x000fe4000fffe0ff */
[----:B------:R-:W-:Y:S02]  /*2eb0*/  USHF.R.S32.HI UR5, URZ, 0x1f, UR7 ;  /* 0x0000001fff057899 */ /* 0x000fe40008011407 */
[----:B------:R-:W-:Y:S02]  /*2ec0*/  USHF.R.U32.HI UR11, URZ, 0x4, UR11 ;  /* 0x00000004ff0b7899 */ /* 0x000fe4000801160b */
[----:B------:R-:W-:Y:S02]  /*2ed0*/  ULEA.HI UR5, UR5, UR7, URZ, 0x6 ;  /* 0x0000000705057291 */ /* 0x000fe4000f8f30ff */
[----:B------:R-:W-:Y:S02]  /*2ee0*/  USHF.R.U32.HI UR12, URZ, 0x4, UR12 ;  /* 0x00000004ff0c7899 */ /* 0x000fe4000801160c */
[----:B------:R-:W-:-:S02]  /*2ef0*/  USHF.R.S32.HI UR5, URZ, 0x6, UR5 ;  /* 0x00000006ff057899 */ /* 0x000fc40008011405 */
[----:B------:R-:W-:Y:S02]  /*2f00*/  ULOP3.LUT UR11, UR11, 0x3fff, URZ, 0xc0, !UPT ;  /* 0x00003fff0b0b7892 */ /* 0x000fe4000f8ec0ff */
[----:B------:R-:W-:Y:S02]  /*2f10*/  UISETP.LT.AND UP0, UPT, UR5, 0x1, UPT ;  /* 0x000000010500788c */ /* 0x000fe4000bf01270 */
[----:B------:R-:W-:Y:S02]  /*2f20*/  ULOP3.LUT UR12, UR12, 0x3fff, URZ, 0xc0, !UPT ;  /* 0x00003fff0c0c7892 */ /* 0x000fe4000f8ec0ff */
[----:B------:R-:W-:Y:S02]  /*2f30*/  USEL UR10, UR5, 0x1, !UP0 ;  /* 0x00000001050a7887 */ /* 0x000fe4000c000000 */
[----:B------:R-:W-:Y:S02]  /*2f40*/  ULOP3.LUT UR11, UR11, 0x10000, URZ, 0xfc, !UPT ;  /* 0x000100000b0b7892 */ /* 0x000fe4000f8efcff */
[----:B------:R-:W-:-:S02]  /*2f50*/  ULOP3.LUT UR12, UR12, 0x10000, URZ, 0xfc, !UPT ;  /* 0x000100000c0c7892 */ /* 0x000fc4000f8efcff */
[----:B------:R-:W-:Y:S02]  /*2f60*/  UIADD3 UR10, UPT, UPT, -UR10, URZ, URZ ;  /* 0x000000ff0a0a7290 */ /* 0x000fe4000fffe1ff */
[----:B--2---:R-:W-:Y:S01]  /*2f70*/  UISETP.GE.AND UP3, UPT, UR4, 0x1, UPT ;  /* 0x000000010400788c */ /* 0x004fe2000bf66270 */
[----:B-1----:R-:W-:-:S15]  /*2f80*/  R2UR UR19, R0 ;  /* 0x00000000001372ca */ /* 0x002fde00000e0000 */
.L_x_60:
[----:B------:R-:W-:Y:S02]  /*2f90*/  LEA R0, R10, UR6, 0x3 ;  /* 0x000000060a007c11 */ /* 0x000fe4000f8e18ff */
[----:B------:R-:W-:Y:S02]  /*2fa0*/  SHF.L.U32 R2, R9, 0x1f, RZ ;  /* 0x0000001f09027819 */ /* 0x000fe400000006ff */
[----:B------:R-:W-:Y:S01]  /*2fb0*/  PLOP3.LUT P0, PT, PT, PT, UP3, 0x80, 0x8 ;  /* 0x000000000008781c */ /* 0x000fe20003f0f038 */
[----:B------:R-:W-:Y:S01]  /*2fc0*/  VIADD R3, R0, 0xb0 ;  /* 0x000000b000037836 */ /* 0x000fe20000000000 */
[----:B-1----:R-:W1:Y:S02]  /*2fd0*/  SYNCS.PHASECHK.TRANS64.TRYWAIT P1, [R0+URZ+0xa0], R2 ;  /* 0x0000a002000075a7 */ /* 0x002e6400080211ff */
[----:B-1--4-:R-:W-:Y:S09]  /*2fe0*/  @!P1 BRA `(.L_x_54) ;  /* 0x0000006400049947 */ /* 0x012ff20003800000 */
.L_x_143:
[----:B------:R-:W-:Y:S01]  /*2ff0*/  LEA R4, R10, UR6, 0x4 ;  /* 0x000000060a047c11 */ /* 0x000fe2000f8e20ff */
[----:B------:R-:W-:Y:S01]  /*3000*/  @UP3 ULEA UR4, UR17, UR6, 0x3 ;  /* 0x0000000611043291 */ /* 0x000fe2000f8e18ff */
[----:B------:R-:W-:Y:S01]  /*3010*/  PLOP3.LUT P2, PT, PT, PT, PT, 0x80, 0x8 ;  /* 0x000000000008781c */ /* 0x000fe20003f4f070 */
[----:B------:R-:W-:Y:S01]  /*3020*/  ULEA UR8, UR18, UR6, 0x3 ;  /* 0x0000000612087291 */ /* 0x000fe2000f8e18ff */
[----:B------:R-:W-:Y:S02]  /*3030*/  PRMT R3, RZ, 0x654, R3 ;  /* 0x00000654ff037816 */ /* 0x000fe40000000003 */
[----:B------:R-:W2:Y:S01]  /*3040*/  LDS.128 R4, [R4+0x130] ;  /* 0x0001300004047984 */ /* 0x000ea20000000c00 */
[----:B-1----:R-:W-:Y:S02]  /*3050*/  @P0 SHF.L.U32 R2, R8, 0x1f, RZ ;  /* 0x0000001f08020819 */ /* 0x002fe400000006ff */
[----:B------:R-:W-:Y:S01]  /*3060*/  SHF.L.U32 R0, R11, 0x1f, RZ ;  /* 0x0000001f0b007819 */ /* 0x000fe200000006ff */
[----:B------:R-:W-:Y:S01]  /*3070*/  @!PT LDS RZ, [RZ] ;  /* 0x00000000fffff984 */ /* 0x000fe20000000800 */
[----:B------:R-:W-:Y:S01]  /*3080*/  @!PT LDS RZ, [RZ] ;  /* 0x00000000fffff984 */ /* 0x000fe20000000800 */
[----:B------:R-:W-:Y:S01]  /*3090*/  @!PT LDS RZ, [RZ] ;  /* 0x00000000fffff984 */ /* 0x000fe20000000800 */
[----:B------:R-:W-:Y:S01]  /*30a0*/  @!PT LDS RZ, [RZ] ;  /* 0x00000000fffff984 */ /* 0x000fe20000000800 */
[----:B------:R1:W-:Y:S06]  /*30b0*/  MEMBAR.ALL.CTA ;  /* 0x0000000000007992 */ /* 0x0003ec0000008000 */
[----:B-1----:R-:W1:Y:S02]  /*30c0*/  FENCE.VIEW.ASYNC.S ;  /* 0x00000000000073c6 */ /* 0x002e640000000000 */
[----:B-1----:R1:W-:Y:S01]  /*30d0*/  SYNCS.ARRIVE.TRANS64.RED.A1T0 RZ, [R3+URZ], RZ ;  /* 0x000000ff03ff79a7 */ /* 0x0023e200081004ff */
[----:B------:R1:W4:Y:S01]  /*30e0*/  @P0 SYNCS.PHASECHK.TRANS64.TRYWAIT P2, [UR4], R2 ;  /* 0x00000002ff0005a7 */ /* 0x0003220008041104 */
[----:B------:R-:W-:Y:S01]  /*30f0*/  ULEA.HI UR4, UR18, UR18, URZ, 0x1 ;  /* 0x0000001212047291 */ /* 0x000fe2000f8f08ff */
[----:B--2---:R-:W-:-:S03]  /*3100*/  LOP3.LUT P1, RZ, R6, 0x1, RZ, 0xc0, !PT ;  /* 0x0000000106ff7812 */ /* 0x004fc6000782c0ff */
[----:B------:R-:W-:Y:S02]  /*3110*/  USHF.L.U32 UR9, UR4, 0x7, URZ ;  /* 0x0000000704097899 */ /* 0x000fe400080006ff */
[----:B------:R-:W-:Y:S02]  /*3120*/  ULOP3.LUT UR4, UR4, 0xffe, URZ, 0xc0, !UPT ;  /* 0x00000ffe04047892 */ /* 0x000fe4000f8ec0ff */
[----:B------:R-:W-:Y:S02]  /*3130*/  ULOP3.LUT UR9, UR9, 0xffffff00, URZ, 0xc0, !UPT ;  /* 0xffffff0009097892 */ /* 0x000fe4000f8ec0ff */
[----:B------:R-:W-:Y:S02]  /*3140*/  UIADD3 UR4, UPT, UPT, -UR4, UR18, URZ ;  /* 0x0000001204047290 */ /* 0x000fe4000fffe1ff */
[----:B------:R-:W-:Y:S01]  /*3150*/  UIADD3 UR9, UPT, UPT, UR19, UR9, URZ ;  /* 0x0000000913097290 */ /* 0x000fe2000fffe0ff */
[----:B------:R-:W2:Y:S03]  /*3160*/  SYNCS.PHASECHK.TRANS64.TRYWAIT P0, [UR8+0xe0], R0 ;  /* 0x0000e000ff0075a7 */ /* 0x000ea60008001108 */
[----:B------:R-:W-:Y:S01]  /*3170*/  ULEA UR9, UR4, UR9, 0x14 ;  /* 0x0000000904097291 */ /* 0x000fe2000f8ea0ff */
[----:B-12-4-:R-:W-:Y:S11]  /*3180*/  @!P0 BRA `(.L_x_55) ;  /* 0x0000006000b08947 */ /* 0x016ff60003800000 */
.L_x_145:
[----:B------:R-:W-:Y:S01]  /*3190*/  IADD3 R10, PT, PT, R10, 0x1, RZ ;  /* 0x000000010a0a7810 */ /* 0x000fe20007ffe0ff */
[----:B------:R-:W-:Y:S06]  /*31a0*/  BRA.U !UP3, `(.L_x_56) ;  /* 0x000000010b987547 */ /* 0x000fec000b800000 */
[----:B------:R-:W-:Y:S01]  /*31b0*/  UPLOP3.LUT UP4, UPT, UPT, UPT, UPT, 0x40, 0x4 ;  /* 0x000000000004789c */ /* 0x000fe20003f8e870 */
[----:B------:R-:W-:Y:S01]  /*31c0*/  UMOV UR16, UR10 ;  /* 0x0000000a00107c82 */ /* 0x000fe20008000000 */
[----:B------:R-:W-:Y:S01]  /*31d0*/  UMOV UR15, UR5 ;  /* 0x00000005000f7c82 */ /* 0x000fe20008000000 */
[----:B------:R-:W-:-:S08]  /*31e0*/  UMOV UR14, UR17 ;  /* 0x00000011000e7c82 */ /* 0x000fd00008000000 */
.L_x_59:
[----:B------:R-:W-:Y:S02]  /*31f0*/  UIADD3 UR16, UPT, UPT, UR16, 0x1, URZ ;  /* 0x0000000110107890 */ /* 0x000fe4000fffe0ff */
[----:B--2---:R-:W-:Y:S02]  /*3200*/  ULEA UR7, UR14, UR6, 0x3 ;  /* 0x000000060e077291 */ /* 0x004fe4000f8e18ff */
[----:B------:R-:W-:Y:S01]  /*3210*/  UISETP.NE.AND UP0, UPT, UR16, URZ, UPT ;  /* 0x000000ff1000728c */ /* 0x000fe2000bf05270 */
[----:B----4-:R-:W-:Y:S10]  /*3220*/  @P2 BRA `(.L_x_57) ;  /* 0x00000000000c2947 */ /* 0x010ff40003800000 */
[----:B-1----:R-:W-:Y:S04]  /*3230*/  SHF.L.U32 R2, R8, 0x1f, RZ ;  /* 0x0000001f08027819 */ /* 0x002fe800000006ff */
[----:B------:R-:W1:Y:S02]  /*3240*/  SYNCS.PHASECHK.TRANS64.TRYWAIT P0, [UR7], R2 ;  /* 0x00000002ff0075a7 */ /* 0x000e640008001107 */
[----:B-1----:R-:W-:Y:S05]  /*3250*/  @!P0 BRA `(.L_x_58) ;  /* 0x0000006000948947 */ /* 0x002fea0003800000 */
.L_x_57:
[----:B------:R-:W-:Y:S01]  /*3260*/  UISETP.NE.AND UP1, UPT, UR15, 0x1, UPT ;  /* 0x000000010f00788c */ /* 0x000fe2000bf25270 */
[----:B------:R-:W-:Y:S01]  /*3270*/  PLOP3.LUT P2, PT, PT, PT, PT, 0x80, 0x8 ;  /* 0x000000000008781c */ /* 0x000fe20003f4f070 */
[----:B------:R-:W-:Y:S02]  /*3280*/  UIADD3 UR17, UPT, UPT, UR14, 0x1, URZ ;  /* 0x000000010e117890 */ /* 0x000fe4000fffe0ff */
[----:B------:R-:W-:Y:S02]  /*3290*/  ULEA UR24, UR14, UR12, 0xa ;  /* 0x0000000c0e187291 */ /* 0x000fe4000f8e50ff */
[----:B------:R-:W-:Y:S01]  /*32a0*/  UISETP.NE.AND UP2, UPT, UR17, 0x5, UPT ;  /* 0x000000051100788c */ /* 0x000fe2000bf45270 */
[----:B------:R-:W-:Y:S01]  /*32b0*/  PLOP3.LUT P0, PT, PT, PT, UP1, 0x80, 0x8 ;  /* 0x000000000008781c */ /* 0x000fe20003f0f018 */
[----:B------:R-:W-:Y:S02]  /*32c0*/  ULEA UR26, UR14, UR11, 0x8 ;  /* 0x0000000b0e1a7291 */ /* 0x000fe4000f8e40ff */
[----:B------:R-:W-:Y:S02]  /*32d0*/  USEL UR13, URZ, 0x1, UP2 ;  /* 0x00000001ff0d7887 */ /* 0x000fe40009000000 */
[----:B------:R-:W-:Y:S02]  /*32e0*/  USEL UR17, UR17, URZ, UP2 ;  /* 0x000000ff11117287 */ /* 0x000fe40009000000 */
[----:B------:R-:W-:Y:S02]  /*32f0*/  UIADD3 UR30, UPT, UPT, UR24, 0x2, URZ ;  /* 0x00000002181e7890 */ /* 0x000fe4000fffe0ff */
[----:B------:R-:W-:Y:S01]  /*3300*/  @UP1 ULEA UR4, UR17, UR6, 0x3 ;  /* 0x0000000611041291 */ /* 0x000fe2000f8e18ff */
[----:B------:R-:W-:Y:S01]  /*3310*/  LOP3.LUT R8, R8, UR13, RZ, 0x3c, !PT ;  /* 0x0000000d08087c12 */ /* 0x000fe2000f8e3cff */
[----:B------:R-:W-:Y:S02]  /*3320*/  UIADD3 UR28, UPT, UPT, UR26, 0x2, URZ ;  /* 0x000000021a1c7890 */ /* 0x000fe4000fffe0ff */
[----:B------:R-:W-:Y:S01]  /*3330*/  UIADD3 UR7, UPT, UPT, UR7, 0x28, URZ ;  /* 0x0000002807077890 */ /* 0x000fe2000fffe0ff */
[----:B-1----:R-:W-:Y:S01]  /*3340*/  @P0 SHF.L.U32 R0, R8, 0x1f, RZ ;  /* 0x0000001f08000819 */ /* 0x002fe200000006ff */
[----:B------:R-:W-:Y:S01]  /*3350*/  UMOV UR25, 0x80004020 ;  /* 0x8000402000197882 */ /* 0x000fe20000000000 */
[----:B------:R-:W-:Y:S01]  /*3360*/  UMOV UR27, 0x80004020 ;  /* 0x80004020001b7882 */ /* 0x000fe20000000000 */
[----:B------:R-:W-:Y:S01]  /*3370*/  UMOV UR31, 0x80004020 ;  /* 0x80004020001f7882 */ /* 0x000fe20000000000 */
[----:B------:R2:W4:Y:S01]  /*3380*/  @P0 SYNCS.PHASECHK.TRANS64.TRYWAIT P2, [UR4], R0 ;  /* 0x00000000ff0005a7 */ /* 0x0005220008041104 */
[----:B------:R-:W-:Y:S01]  /*3390*/  UIADD3 UR15, UPT, UPT, UR15, -0x1, URZ ;  /* 0xffffffff0f0f7890 */ /* 0x000fe2000fffe0ff */
[----:B------:R2:W-:Y:S01]  /*33a0*/  UTCQMMA gdesc[UR26], gdesc[UR24], tmem[UR9], tmem[UR22], idesc[UR23], UP4 ;  /* 0x00ff16181a0075ea */ /* 0x0005e2000a000309 */
[----:B------:R-:W-:Y:S01]  /*33b0*/  UPLOP3.LUT UP4, UPT, UPT, UPT, UPT, 0x80, 0x8 ;  /* 0x000000000008789c */ /* 0x000fe20003f8f070 */
[----:B------:R-:W-:Y:S01]  /*33c0*/  UMOV UR29, 0x80004020 ;  /* 0x80004020001d7882 */ /* 0x000fe20000000000 */
[----:B------:R-:W-:Y:S01]  /*33d0*/  UMOV UR14, UR17 ;  /* 0x00000011000e7c82 */ /* 0x000fe20008000000 */
[----:B------:R2:W-:Y:S01]  /*33e0*/  UTCQMMA gdesc[UR28], gdesc[UR30], tmem[UR9], tmem[UR20], idesc[UR21], UPT ;  /* 0x00ff141e1c0075ea */ /* 0x0005e2000b800309 */
[----:B------:R2:W-:Y:S01]  /*33f0*/  UTCBAR [UR7], URZ ;  /* 0x000000ff070073e9 */ /* 0x0005e200080000ff */
[----:B------:R-:W-:Y:S06]  /*3400*/  BRA.U UP0, `(.L_x_59) ;  /* 0xfffffffd00787547 */ /* 0x000fec000b83ffff */
.L_x_56:
[----:B------:R-:W-:Y:S01]  /*3410*/  UIADD3 UR18, UPT, UPT, UR18, 0x1, URZ ;  /* 0x0000000112127890 */ /* 0x000fe2000fffe0ff */
[C---:B------:R-:W-:Y:S01]  /*3420*/  ISETP.NE.AND P0, PT, R10.reuse, 0x2, PT ;  /* 0x000000020a00780c */ /* 0x040fe20003f05270 */
[----:B------:R-:W-:Y:S02]  /*3430*/  UIADD3 UR8, UPT, UPT, UR8, 0xc0, URZ ;  /* 0x000000c008087890 */ /* 0x000fe4000fffe0ff */
[----:B------:R-:W-:Y:S01]  /*3440*/  UISETP.NE.AND UP0, UPT, UR18, 0x4, UPT ;  /* 0x000000041200788c */ /* 0x000fe2000bf05270 */
[----:B-12---:R-:W-:Y:S02]  /*3450*/  SEL R0, RZ, 0x1, P0 ;  /* 0x00000001ff007807 */ /* 0x006fe40000000000 */
[----:B------:R-:W-:Y:S01]  /*3460*/  SEL R10, R10, RZ, P0 ;  /* 0x000000ff0a0a7207 */ /* 0x000fe20000000000 */
[----:B------:R-:W-:Y:S01]  /*3470*/  USEL UR4, URZ, 0x1, UP0 ;  /* 0x00000001ff047887 */ /* 0x000fe20008000000 */
[----:B------:R-:W-:Y:S01]  /*3480*/  LOP3.LUT R9, R9, R0, RZ, 0x3c, !PT ;  /* 0x0000000009097212 */ /* 0x000fe200078e3cff */
[----:B------:R-:W-:Y:S01]  /*3490*/  USEL UR18, UR18, URZ, UP0 ;  /* 0x000000ff12127287 */ /* 0x000fe20008000000 */
[----:B------:R1:W-:Y:S03]  /*34a0*/  UTCBAR [UR8], URZ ;  /* 0x000000ff080073e9 */ /* 0x0003e600080000ff */
[----:B------:R-:W-:Y:S01]  /*34b0*/  LOP3.LUT R11, R11, UR4, RZ, 0x3c, !PT ;  /* 0x000000040b0b7c12 */ /* 0x000fe2000f8e3cff */
[----:B------:R-:W-:Y:S07]  /*34c0*/  @P1 BRA `(.L_x_60) ;  /* 0xfffffff800b01947 */ /* 0x000fee000383ffff */
[----:B------:R-:W2:Y:S01]  /*34d0*/  S2UR UR4, SR_CgaCtaId ;  /* 0x00000000000479c3 */ /* 0x000ea20000008800 */
[----:B------:R-:W-:Y:S01]  /*34e0*/  ELECT P0, URZ, PT ;  /* 0x0000000000ff782f */ /* 0x000fe20003800000 */
[----:B------:R-:W-:Y:S01]  /*34f0*/  IMAD.MOV.U32 R0, RZ, RZ, 0x1 ;  /* 0x00000001ff007424 */ /* 0x000fe200078e00ff */
[----:B------:R-:W-:Y:S01]  /*3500*/  UIADD3 UR6, UPT, UPT, UR6, 0xe0, URZ ;  /* 0x000000e006067890 */ /* 0x000fe2000fffe0ff */
[----:B------:R-:W-:Y:S01]  /*3510*/  SHF.L.U32 R2, R11, 0x1f, RZ ;  /* 0x0000001f0b027819 */ /* 0x000fe200000006ff */
[----:B------:R-:W-:-:S03]  /*3520*/  UMOV UR5, 0x40 ;  /* 0x0000004000057882 */ /* 0x000fc60000000000 */
[----:B------:R-:W-:Y:S01]  /*3530*/  UVIRTCOUNT.DEALLOC.SMPOOL 0x80 ;  /* 0x000000800000784c */ /* 0x000fe20000000000 */
[----:B--2---:R-:W-:Y:S02]  /*3540*/  ULEA UR4, UR4, UR5, 0x18 ;  /* 0x0000000504047291 */ /* 0x004fe4000f8ec0ff */
[----:B------:R-:W-:-:S07]  /*3550*/  ULEA UR5, UR18, UR6, 0x3 ;  /* 0x0000000612057291 */ /* 0x000fce000f8e18ff */
[----:B------:R2:W-:Y:S02]  /*3560*/  @P0 STS.U8 [UR4+0x1c], R0 ;  /* 0x00001c00ff000988 */ /* 0x0005e40008000004 */
[----:B------:R-:W3:Y:S02]  /*3570*/  SYNCS.PHASECHK.TRANS64.TRYWAIT P0, [UR5], R2 ;  /* 0x00000002ff0075a7 */ /* 0x000ee40008001105 */
[----:B--23--:R-:W-:Y:S05]  /*3580*/  @!P0 BRA `(.L_x_61) ;  /* 0x0000005c00e08947 */ /* 0x00cfea0003800000 */
.L_x_148:
[----:B------:R-:W-:-:S04]  /*3590*/  UIADD3 UR7, UPT, UPT, UR18, 0x1, URZ ;  /* 0x0000000112077890 */ /* 0x000fc8000fffe0ff */
[----:B------:R-:W-:-:S04]  /*35a0*/  UISETP.NE.AND UP0, UPT, UR7, 0x4, UPT ;  /* 0x000000040700788c */ /* 0x000fc8000bf05270 */
[----:B-1----:R-:W-:Y:S02]  /*35b0*/  USEL UR8, URZ, 0x1, UP0 ;  /* 0x00000001ff087887 */ /* 0x002fe40008000000 */
[----:B------:R-:W-:-:S04]  /*35c0*/  USEL UR7, UR7, URZ, UP0 ;  /* 0x000000ff07077287 */ /* 0x000fc80008000000 */
[----:B------:R-:W-:Y:S01]  /*35d0*/  ULEA UR5, UR7, UR6, 0x3 ;  /* 0x0000000607057291 */ /* 0x000fe2000f8e18ff */
[----:B--2---:R-:W-:-:S04]  /*35e0*/  LOP3.LUT R2, R11, UR8, RZ, 0x3c, !PT ;  /* 0x000000080b027c12 */ /* 0x004fc8000f8e3cff */
[----:B------:R-:W-:-:S04]  /*35f0*/  SHF.L.U32 R3, R2, 0x1f, RZ ;  /* 0x0000001f02037819 */ /* 0x000fc800000006ff */
[----:B------:R-:W1:Y:S02]  /*3600*/  SYNCS.PHASECHK.TRANS64.TRYWAIT P0, [UR5], R3 ;  /* 0x00000003ff0075a7 */ /* 0x000e640008001105 */
[----:B-1----:R-:W-:Y:S05]  /*3610*/  @!P0 BRA `(.L_x_62) ;  /* 0x0000005c00d48947 */ /* 0x002fea0003800000 */
.L_x_150:
        /* <DEDUP_REMOVED lines=9> */
.L_x_152:
[----:B------:R-:W-:-:S04]  /*36b0*/  UIADD3 UR7, UPT, UPT, UR7, 0x1, URZ ;  /* 0x0000000107077890 */ /* 0x000fc8000fffe0ff */
[----:B------:R-:W-:-:S04]  /*36c0*/  UISETP.NE.AND UP0, UPT, UR7, 0x4, UPT ;  /* 0x000000040700788c */ /* 0x000fc8000bf05270 */
[----:B------:R-:W-:Y:S02]  /*36d0*/  USEL UR5, URZ, 0x1, UP0 ;  /* 0x00000001ff057887 */ /* 0x000fe40008000000 */
[----:B------:R-:W-:-:S04]  /*36e0*/  USEL UR7, UR7, URZ, UP0 ;  /* 0x000000ff07077287 */ /* 0x000fc80008000000 */
[----:B------:R-:W-:Y:S01]  /*36f0*/  ULEA UR7, UR7, UR6, 0x3 ;  /* 0x0000000607077291 */ /* 0x000fe2000f8e18ff */
[----:B------:R-:W-:-:S04]  /*3700*/  LOP3.LUT R2, R2, UR5, RZ, 0x3c, !PT ;  /* 0x0000000502027c12 */ /* 0x000fc8000f8e3cff */
[----:B------:R-:W-:-:S04]  /*3710*/  SHF.L.U32 R2, R2, 0x1f, RZ ;  /* 0x0000001f02027819 */ /* 0x000fc800000006ff */
[----:B------:R-:W2:Y:S02]  /*3720*/  SYNCS.PHASECHK.TRANS64.TRYWAIT P0, [UR7], R2 ;  /* 0x00000002ff0075a7 */ /* 0x000ea40008001107 */
[----:B--2---:R-:W-:Y:S05]  /*3730*/  @!P0 BRA `(.L_x_64) ;  /* 0x0000005c00bc8947 */ /* 0x004fea0003800000 */
.L_x_154:
[----:B------:R-:W-:Y:S01]  /*3740*/  NOP ;  /* 0x0000000000007918 */ /* 0x000fe20000000000 */
[----:B-1----:R-:W1:Y:S01]  /*3750*/  LDS R0, [UR4+0x14] ;  /* 0x00001404ff007984 */ /* 0x002e620008000800 */
[----:B------:R-:W-:Y:S01]  /*3760*/  ULOP3.LUT UR6, UR19, 0xffff, URZ, 0xc0, !UPT ;  /* 0x0000ffff13067892 */ /* 0x000fe2000f8ec0ff */
[----:B------:R-:W-:Y:S01]  /*3770*/  UMOV UR8, 0xffff ;  /* 0x0000ffff00087882 */ /* 0x000fe20000000000 */
[----:B------:R-:W-:Y:S02]  /*3780*/  UMOV UR5, 0x1 ;  /* 0x0000000100057882 */ /* 0x000fe40000000000 */
[----:B------:R-:W-:-:S04]  /*3790*/  USHF.R.U32.HI UR6, URZ, 0x5, UR6 ;  /* 0x00000005ff067899 */ /* 0x000fc80008011606 */
[----:B------:R-:W-:Y:S02]  /*37a0*/  USHF.L.U32 UR8, UR8, UR6, URZ ;  /* 0x0000000608087299 */ /* 0x000fe400080006ff */
[----:B------:R-:W-:-:S04]  /*37b0*/  USHF.L.U32 UR5, UR5, UR6, URZ ;  /* 0x0000000605057299 */ /* 0x000fc800080006ff */
[----:B-1----:R-:W-:-:S04]  /*37c0*/  LOP3.LUT R0, R0, UR8, RZ, 0xc0, !PT ;  /* 0x0000000800007c12 */ /* 0x002fc8000f8ec0ff */
[----:B------:R-:W-:-:S13]  /*37d0*/  ISETP.NE.AND P0, PT, R0, UR8, PT ;  /* 0x0000000800007c0c */ /* 0x000fda000bf05270 */
[----:B------:R-:W-:Y:S05]  /*37e0*/  @P0 BRA `(.L_x_65) ;  /* 0x0000000000580947 */ /* 0x000fea0003800000 */
[----:B------:R-:W1:Y:S02]  /*37f0*/  LDS R0, [UR4+0x18] ;  /* 0x00001804ff007984 */ /* 0x000e640008000800 */
[----:B-1----:R-:W-:-:S04]  /*3800*/  LOP3.LUT R0, R0, UR5, RZ, 0xc0, !PT ;  /* 0x0000000500007c12 */ /* 0x002fc8000f8ec0ff */
[----:B------:R-:W-:-:S13]  /*3810*/  ISETP.NE.AND P0, PT, R0, UR5, PT ;  /* 0x0000000500007c0c */ /* 0x000fda000bf05270 */
[----:B------:R-:W-:Y:S05]  /*3820*/  @P0 BRA `(.L_x_66) ;  /* 0x00000000003c0947 */ /* 0x000fea0003800000 */
[----:B------:R-:W1:Y:S01]  /*3830*/  S2R R2, SR_LANEID ;  /* 0x0000000000027919 */ /* 0x000e620000000000 */
[----:B------:R-:W-:Y:S01]  /*3840*/  ULOP3.LUT UR8, URZ, UR8, URZ, 0x33, !UPT ;  /* 0x00000008ff087292 */ /* 0x000fe2000f8e33ff */
[----:B------:R-:W-:Y:S02]  /*3850*/  VOTEU.ANY UR7, UPT, PT ;  /* 0x0000000000077886 */ /* 0x000fe400038e0100 */
[----:B------:R-:W-:-:S03]  /*3860*/  UFLO.U32 UR7, UR7 ;  /* 0x00000007000772bd */ /* 0x000fc600080e0000 */
[----:B------:R-:W-:-:S04]  /*3870*/  IMAD.U32 R0, RZ, RZ, UR8 ;  /* 0x00000008ff007e24 */ /* 0x000fc8000f8e00ff */
[----:B------:R2:W3:Y:S02]  /*3880*/  REDUX UR6, R0 ;  /* 0x00000000000673c4 */ /* 0x0004e40000000000 */
[----:B------:R1:W-:Y:S02]  /*3890*/  UTCATOMSWS.AND URZ, UR8 ;  /* 0x0000000800ff79e3 */ /* 0x0003e40008000000 */
[----:B-1----:R-:W-:Y:S02]  /*38a0*/  ISETP.EQ.U32.AND P0, PT, R2, UR7, PT ;  /* 0x0000000702007c0c */ /* 0x002fe4000bf02070 */
[----:B--2---:R-:W-:Y:S02]  /*38b0*/  LOP3.LUT R0, RZ, UR5, RZ, 0x33, !PT ;  /* 0x00000005ff007c12 */ /* 0x004fe4000f8e33ff */
[----:B---3--:R-:W-:Y:S02]  /*38c0*/  MOV R2, UR6 ;  /* 0x0000000600027c02 */ /* 0x008fe40008000f00 */
[----:B------:R-:W1:Y:S07]  /*38d0*/  REDUX UR5, R0 ;  /* 0x00000000000573c4 */ /* 0x000e6e0000000000 */
[----:B------:R2:W-:Y:S01]  /*38e0*/  @P0 ATOMS.AND RZ, [UR4+0x14], R2 ;  /* 0x00001402ffff098c */ /* 0x0005e2000a800004 */
[----:B-1----:R-:W-:-:S05]  /*38f0*/  IMAD.U32 R0, RZ, RZ, UR5 ;  /* 0x00000005ff007e24 */ /* 0x002fca000f8e00ff */
[----:B------:R2:W-:Y:S01]  /*3900*/  @P0 ATOMS.AND RZ, [UR4+0x18], R0 ;  /* 0x00001800ffff098c */ /* 0x0005e2000a800004 */
[----:B------:R-:W-:Y:S05]  /*3910*/  BRA `(.L_x_67) ;  /* 0x0000000000147947 */ /* 0x000fea0003800000 */
.L_x_66:
[----:B------:R-:W-:Y:S02]  /*3920*/  MOV R2, 0x3940 ;  /* 0x0000394000027802 */ /* 0x000fe40000000f00 */
[----:B----45:R-:W-:Y:S05]  /*3930*/  CALL.REL.NOINC `($__internal_0_$__cuda_sm10x_tcgen05_guardrail_trap_col_being_dealloced_not_returned_by_alloc) ;  /* 0x0000006000a07944 */ /* 0x030fea0003c00000 */
[----:B------:R-:W-:Y:S05]  /*3940*/  BRA `(.L_x_67) ;  /* 0x0000000000087947 */ /* 0x000fea0003800000 */
.L_x_65:
[----:B------:R-:W-:Y:S02]  /*3950*/  MOV R2, 0x3970 ;  /* 0x0000397000027802 */ /* 0x000fe40000000f00 */
[----:B----45:R-:W-:Y:S05]  /*3960*/  CALL.REL.NOINC `($__internal_2_$__cuda_sm10x_tcgen05_guardrail_trap_unallocated_columns_being_dealloced) ;  /* 0x0000006000ac7944 */ /* 0x030fea0003c00000 */
.L_x_67:
[----:B------:R-:W-:Y:S01]  /*3970*/  NOP ;  /* 0x0000000000007918 */ /* 0x000fe20000000000 */
[----:B------:R-:W-:Y:S05]  /*3980*/  EXIT ;  /* 0x000000000000794d */ /* 0x000fea0003800000 */
.L_x_49:
[----:B------:R-:W-:-:S09]  /*3990*/  UISETP.NE.OR UP2, UPT, UR8, 0x3, !UP2 ;  /* 0x000000030800788c */ /* 0x000fd2000d745670 */
[----:B------:R-:W-:Y:S05]  /*39a0*/  BRA.U UP2, `(.L_x_68) ;  /* 0x0000001102087547 */ /* 0x000fea000b800000 */
[----:B------:R-:W1:Y:S01]  /*39b0*/  LDC R0, c[0x0][0xb30] ;  /* 0x0002cc00ff007b82 */ /* 0x000e620000000800 */
[----:B------:R-:W2:Y:S01]  /*39c0*/  LDCU.64 UR8, c[0x0][0x888] ;  /* 0x00011100ff0877ac */ /* 0x000ea20008000a00 */
[----:B------:R-:W-:Y:S02]  /*39d0*/  HFMA2 R27, -RZ, RZ, 0, 0 ;  /* 0x00000000ff1b7431 */ /* 0x000fe400000001ff */
[----:B------:R-:W-:Y:S01]  /*39e0*/  IMAD.MOV.U32 R29, RZ, RZ, 0x1 ;  /* 0x00000001ff1d7424 */ /* 0x000fe200078e00ff */
[----:B------:R-:W-:Y:S01]  /*39f0*/  MOV R25, 0x1000 ;  /* 0x0000100000197802 */ /* 0x000fe20000000f00 */
[----:B------:R-:W4:Y:S01]  /*3a00*/  LDCU.64 UR4, c[0x0][0x890] ;  /* 0x00011200ff0477ac */ /* 0x000f220008000a00 */
[----:B------:R-:W-:Y:S01]  /*3a10*/  IMAD.MOV.U32 R28, RZ, RZ, RZ ;  /* 0x000000ffff1c7224 */ /* 0x000fe200078e00ff */
[----:B------:R-:W3:Y:S01]  /*3a20*/  LDC R24, c[0x0][0x370] ;  /* 0x0000dc00ff187b82 */ /* 0x000ee20000000800 */
[----:B------:R-:W-:Y:S01]  /*3a30*/  UMOV UR7, 0x400 ;  /* 0x0000040000077882 */ /* 0x000fe20000000000 */
[----:B------:R-:W-:-:S02]  /*3a40*/  UPLOP3.LUT UP1, UPT, UPT, UPT, UPT, 0x40, 0x4 ;  /* 0x000000000004789c */ /* 0x000fc40003f2e870 */
[----:B------:R-:W-:-:S04]  /*3a50*/  ULEA UR7, UR37, UR7, 0x18 ;  /* 0x0000000725077291 */ /* 0x000fc8000f8ec0ff */
[----:B------:R-:W3:Y:S01]  /*3a60*/  LDC R3, c[0x0][0xb0c] ;  /* 0x0002c300ff037b82 */ /* 0x000ee20000000800 */
[----:B------:R-:W-:Y:S02]  /*3a70*/  UIADD3 UR13, UPT, UPT, UR7, 0x68, URZ ;  /* 0x00000068070d7890 */ /* 0x000fe4000fffe0ff */
[----:B--2---:R-:W-:Y:S02]  /*3a80*/  UISETP.NE.U32.AND UP2, UPT, UR8, URZ, UPT ;  /* 0x000000ff0800728c */ /* 0x004fe4000bf45070 */
[----:B------:R-:W-:Y:S02]  /*3a90*/  UIADD3 UR33, UPT, UPT, UR7, 0x50, URZ ;  /* 0x0000005007217890 */ /* 0x000fe4000fffe0ff */
[----:B----4-:R-:W-:Y:S01]  /*3aa0*/  UISETP.NE.U32.AND UP3, UPT, UR4, URZ, UPT ;  /* 0x000000ff0400728c */ /* 0x010fe2000bf65070 */
[----:B------:R-:W2:Y:S01]  /*3ab0*/  LDC R18, c[0x0][0xb20] ;  /* 0x0002c800ff127b82 */ /* 0x000ea20000000800 */
[----:B-1----:R-:W-:Y:S01]  /*3ac0*/  ISETP.NE.AND P1, PT, R0, 0x1, PT ;  /* 0x000000010000780c */ /* 0x002fe20003f25270 */
[----:B------:R-:W-:-:S02]  /*3ad0*/  UISETP.NE.AND.EX UP2, UPT, UR9, URZ, UPT, UP2 ;  /* 0x000000ff0900728c */ /* 0x000fc4000bf45320 */
[----:B------:R-:W-:Y:S02]  /*3ae0*/  UIADD3 UR25, UPT, UPT, UR7, 0x58, URZ ;  /* 0x0000005807197890 */ /* 0x000fe4000fffe0ff */
[----:B------:R-:W-:Y:S02]  /*3af0*/  UIADD3 UR17, UPT, UPT, UR7, 0x60, URZ ;  /* 0x0000006007117890 */ /* 0x000fe4000fffe0ff */
[----:B------:R-:W1:Y:S01]  /*3b00*/  LDC.64 R30, c[0x0][0x348] ;  /* 0x0000d200ff1e7b82 */ /* 0x000e620000000a00 */
[----:B------:R-:W-:Y:S02]  /*3b10*/  UPRMT UR13, UR37, 0x654, UR13 ;  /* 0x00000654250d7896 */ /* 0x000fe4000800000d */
[----:B------:R-:W-:-:S05]  /*3b20*/  UISETP.NE.AND.EX UP3, UPT, UR5, URZ, UPT, UP3 ;  /* 0x000000ff0500728c */ /* 0x000fca000bf65330 */
[----:B------:R-:W4:Y:S08]  /*3b30*/  LDC.64 R16, c[0x0][0xb10] ;  /* 0x0002c400ff107b82 */ /* 0x000f300000000a00 */
[----:B------:R-:W1:Y:S08]  /*3b40*/  LDC.64 R6, c[0x0][0xb18] ;  /* 0x0002c600ff067b82 */ /* 0x000e700000000a00 */
[----:B------:R-:W1:Y:S08]  /*3b50*/  LDC.64 R4, c[0x0][0xb28] ;  /* 0x0002ca00ff047b82 */ /* 0x000e700000000a00 */
[----:B--23--:R-:W1:Y:S02]  /*3b60*/  LDC R19, c[0x0][0x374] ;  /* 0x0000dd00ff137b82 */ /* 0x00ce640000000800 */
.L_x_79:
[C---:B------:R-:W-:Y:S02]  /*3b70*/  LEA R0, R28.reuse, UR7, 0x3 ;  /* 0x000000071c007c11 */ /* 0x040fe4000f8e18ff */
[----:B------:R-:W-:Y:S02]  /*3b80*/  SHF.L.U32 R2, R27, 0x1f, RZ ;  /* 0x0000001f1b027819 */ /* 0x000fe400000006ff */
[----:B------:R-:W-:Y:S02]  /*3b90*/  LEA R20, R28, UR7, 0x4 ;  /* 0x000000071c147c11 */ /* 0x000fe4000f8e20ff */
[----:B--2---:R-:W2:Y:S02]  /*3ba0*/  SYNCS.PHASECHK.TRANS64.TRYWAIT P0, [R0+URZ+0xa0], R2 ;  /* 0x0000a002000075a7 */ /* 0x004ea400080011ff */
[----:B--2---:R-:W-:Y:S05]  /*3bb0*/  @!P0 BRA `(.L_x_69) ;  /* 0x0000005800b48947 */ /* 0x004fea0003800000 */
.L_x_155:
[----:B------:R-:W-:Y:S01]  /*3bc0*/  ISETP.GE.AND P0, PT, R40, 0x1, PT ;  /* 0x000000012800780c */ /* 0x000fe20003f06270 */
[----:B------:R-:W3:Y:S01]  /*3bd0*/  LDS.128 R20, [R20+0x130] ;  /* 0x0001300014147984 */ /* 0x000ee20000000c00 */
[----:B--2---:R-:W-:Y:S01]  /*3be0*/  VIADD R0, R0, 0xb0 ;  /* 0x000000b000007836 */ /* 0x004fe20000000000 */
[----:B------:R-:W-:Y:S01]  /*3bf0*/  @!PT LDS RZ, [RZ] ;  /* 0x00000000fffff984 */ /* 0x000fe20000000800 */
[----:B------:R-:W-:Y:S01]  /*3c00*/  @!PT LDS RZ, [RZ] ;  /* 0x00000000fffff984 */ /* 0x000fe20000000800 */
[----:B------:R-:W-:Y:S01]  /*3c10*/  @!PT LDS RZ, [RZ] ;  /* 0x00000000fffff984 */ /* 0x000fe20000000800 */
[----:B------:R-:W-:Y:S01]  /*3c20*/  @!PT LDS RZ, [RZ] ;  /* 0x00000000fffff984 */ /* 0x000fe20000000800 */
[----:B------:R2:W-:Y:S06]  /*3c30*/  MEMBAR.ALL.CTA ;  /* 0x0000000000007992 */ /* 0x0005ec0000008000 */
[----:B--2---:R-:W2:Y:S01]  /*3c40*/  FENCE.VIEW.ASYNC.S ;  /* 0x00000000000073c6 */ /* 0x004ea20000000000 */
[----:B------:R-:W-:Y:S04]  /*3c50*/  PRMT R0, RZ, 0x654, R0 ;  /* 0x00000654ff007816 */ /* 0x000fe80000000000 */
[----:B--2---:R2:W-:Y:S01]  /*3c60*/  SYNCS.ARRIVE.TRANS64.RED.A1T0 RZ, [R0+URZ], RZ ;  /* 0x000000ff00ff79a7 */ /* 0x0045e200081004ff */
[----:B---3--:R-:W-:Y:S11]  /*3c70*/  LOP3.LUT P3, RZ, R22, 0x1, RZ, 0xc0, !PT ;  /* 0x0000000116ff7812 */ /* 0x008ff6000786c0ff */
[----:B------:R-:W-:Y:S02]  /*3c80*/  @!UPT UIADD3 URZ, UPT, UPT, URZ, URZ, URZ ;  /* 0x000000fffffff290 */ /* 0x000fe4000fffe0ff */
[----:B------:R-:W-:Y:S02]  /*3c90*/  @P3 MOV R11, R20 ;  /* 0x00000014000b3202 */ /* 0x000fe40000000f00 */
[----:B------:R-:W-:Y:S01]  /*3ca0*/  @P3 LOP3.LUT R10, R21, 0xffff, RZ, 0xc0, !PT ;  /* 0x0000ffff150a3812 */ /* 0x000fe200078ec0ff */
[----:B--2---:R-:W-:Y:S06]  /*3cb0*/  @!P0 BRA `(.L_x_70) ;  /* 0x0000000000a48947 */ /* 0x004fec0003800000 */
[-C--:B-1----:R-:W-:Y:S01]  /*3cc0*/  IMAD.HI.U32 R0, R19, R7.reuse, RZ ;  /* 0x0000000713007227 */ /* 0x082fe200078e00ff */
[----:B------:R-:W-:Y:S02]  /*3cd0*/  ISETP.NE.AND P0, PT, R6, 0x1, PT ;  /* 0x000000010600780c */ /* 0x000fe40003f05270 */
[----:B------:R-:W-:Y:S01]  /*3ce0*/  ISETP.NE.AND P2, PT, R40, 0x1, PT ;  /* 0x000000012800780c */ /* 0x000fe20003f45270 */
[----:B----4-:R-:W-:Y:S01]  /*3cf0*/  IMAD.HI.U32 R9, R24, R16, RZ ;  /* 0x0000001018097227 */ /* 0x010fe200078e00ff */
[----:B------:R-:W-:Y:S02]  /*3d00*/  SHF.R.U32.HI R0, RZ, R18, R0 ;  /* 0x00000012ff007219 */ /* 0x000fe40000011600 */
[----:B------:R-:W-:Y:S01]  /*3d10*/  ISETP.NE.AND P4, PT, R3, 0x1, PT ;  /* 0x000000010300780c */ /* 0x000fe20003f85270 */
[----:B------:R-:W-:Y:S01]  /*3d20*/  IMAD.HI.U32 R13, R10, R7, RZ ;  /* 0x000000070a0d7227 */ /* 0x000fe200078e00ff */
[----:B------:R-:W-:Y:S02]  /*3d30*/  SHF.R.U32.HI R9, RZ, R17, R9 ;  /* 0x00000011ff097219 */ /* 0x000fe40000011609 */
[----:B------:R-:W-:Y:S01]  /*3d40*/  SEL R0, R19, R0, !P0 ;  /* 0x0000000013007207 */ /* 0x000fe20004000000 */
[----:B------:R-:W-:Y:S01]  /*3d50*/  IMAD.HI.U32 R12, R11, R16, RZ ;  /* 0x000000100b0c7227 */ /* 0x000fe200078e00ff */
[----:B------:R-:W-:Y:S03]  /*3d60*/  SEL R9, R24, R9, !P4 ;  /* 0x0000000918097207 */ /* 0x000fe60006000000 */
[-C--:B------:R-:W-:Y:S01]  /*3d70*/  IMAD.HI.U32 R8, R0, R4.reuse, RZ ;  /* 0x0000000400087227 */ /* 0x080fe200078e00ff */
[----:B------:R-:W-:Y:S03]  /*3d80*/  SHF.R.U32.HI R12, RZ, R17, R12 ;  /* 0x00000011ff0c7219 */ /* 0x000fe6000001160c */
[----:B------:R-:W-:Y:S01]  /*3d90*/  IMAD.HI.U32 R2, R9, R4, RZ ;  /* 0x0000000409027227 */ /* 0x000fe200078e00ff */
[-C--:B------:R-:W-:Y:S02]  /*3da0*/  @P2 SHF.R.U32.HI R0, RZ, R5.reuse, R8 ;  /* 0x00000005ff002219 */ /* 0x080fe40000011608 */
[----:B------:R-:W-:Y:S02]  /*3db0*/  SHF.R.U32.HI R8, RZ, R18, R13 ;  /* 0x00000012ff087219 */ /* 0x000fe4000001160d */
[----:B------:R-:W-:Y:S01]  /*3dc0*/  @P2 SHF.R.U32.HI R9, RZ, R5, R2 ;  /* 0x00000005ff092219 */ /* 0x000fe20000011602 */
[----:B------:R-:W-:Y:S01]  /*3dd0*/  IMAD R0, R40, R0, RZ ;  /* 0x0000000028007224 */ /* 0x000fe200078e02ff */
[----:B------:R-:W-:Y:S02]  /*3de0*/  SEL R8, R10, R8, !P0 ;  /* 0x000000080a087207 */ /* 0x000fe40004000000 */
[----:B------:R-:W-:Y:S01]  /*3df0*/  SEL R2, R11, R12, !P4 ;  /* 0x0000000c0b027207 */ /* 0x000fe20006000000 */
[----:B------:R-:W-:Y:S01]  /*3e00*/  IMAD R12, R40, R9, RZ ;  /* 0x00000009280c7224 */ /* 0x000fe200078e02ff */
[C---:B------:R-:W-:Y:S01]  /*3e10*/  ISETP.GE.AND P0, PT, R8.reuse, R0, PT ;  /* 0x000000000800720c */ /* 0x040fe20003f06270 */
[----:B------:R-:W-:Y:S03]  /*3e20*/  IMAD.HI.U32 R0, R8, R4, RZ ;  /* 0x0000000408007227 */ /* 0x000fe600078e00ff */
[----:B------:R-:W-:Y:S02]  /*3e30*/  ISETP.GE.OR P0, PT, R2, R12, P0 ;  /* 0x0000000c0200720c */ /* 0x000fe40000706670 */
[-C--:B------:R-:W-:Y:S04]  /*3e40*/  SHF.R.U32.HI R0, RZ, R5.reuse, R0 ;  /* 0x00000005ff007219 */ /* 0x080fe80000011600 */
[----:B------:R-:W-:Y:S05]  /*3e50*/  SEL R13, R8, R0, !P2 ;  /* 0x00000000080d7207 */ /* 0x000fea0005000000 */
[----:B------:R-:W-:Y:S02]  /*3e60*/  IMAD.MOV R12, RZ, RZ, -R13 ;  /* 0x000000ffff0c7224 */ /* 0x000fe400078e0a0d */
[----:B------:R-:W-:Y:S04]  /*3e70*/  @!P0 IMAD.HI.U32 R0, R2, R4, RZ ;  /* 0x0000000402008227 */ /* 0x000fe800078e00ff */
[----:B------:R-:W-:Y:S01]  /*3e80*/  IMAD R12, R40, R12, R8 ;  /* 0x0000000c280c7224 */ /* 0x000fe200078e0208 */
[----:B------:R-:W-:Y:S04]  /*3e90*/  @!P0 SHF.R.U32.HI R0, RZ, R5, R0 ;  /* 0x00000005ff008219 */ /* 0x000fe80000011600 */
[----:B------:R-:W-:Y:S04]  /*3ea0*/  @!P0 SEL R0, R2, R0, !P2 ;  /* 0x0000000002008207 */ /* 0x000fe80005000000 */
[----:B------:R-:W-:Y:S01]  /*3eb0*/  @!P0 IADD3 R13, PT, PT, R13, -R0, RZ ;  /* 0x800000000d0d8210 */ /* 0x000fe20007ffe0ff */
[----:B------:R-:W-:Y:S01]  /*3ec0*/  @!P0 IMAD R0, R9, R12, R0 ;  /* 0x0000000c09008224 */ /* 0x000fe200078e0200 */
[----:B------:R-:W-:Y:S01]  /*3ed0*/  IADD3 R9, PT, PT, -R8, RZ, RZ ;  /* 0x000000ff08097210 */ /* 0x000fe20007ffe1ff */
[--C-:B------:R-:W-:Y:S02]  /*3ee0*/  IMAD.MOV R12, RZ, RZ, -R2.reuse ;  /* 0x000000ffff0c7224 */ /* 0x100fe400078e0a02 */
[----:B------:R-:W-:Y:S02]  /*3ef0*/  @!P0 IMAD R8, R13, R40, R2 ;  /* 0x000000280d088224 */ /* 0x000fe400078e0202 */
[----:B------:R-:W-:Y:S02]  /*3f00*/  @!P0 IMAD.MOV.U32 R2, RZ, RZ, R0 ;  /* 0x000000ffff028224 */ /* 0x000fe400078e0000 */
[----:B------:R-:W-:Y:S02]  /*3f10*/  IMAD R11, R3, R12, R11 ;  /* 0x0000000c030b7224 */ /* 0x000fe400078e020b */
[----:B------:R-:W-:Y:S02]  /*3f20*/  IMAD R10, R6, R9, R10 ;  /* 0x00000009060a7224 */ /* 0x000fe400078e020a */
[----:B------:R-:W-:Y:S02]  /*3f30*/  IMAD R11, R2, R3, R11 ;  /* 0x00000003020b7224 */ /* 0x000fe400078e020b */
[----:B------:R-:W-:Y:S02]  /*3f40*/  IMAD R10, R8, R6, R10 ;  /* 0x00000006080a7224 */ /* 0x000fe400078e020a */
.L_x_70:
[----:B------:R-:W-:Y:S05]  /*3f50*/  BRA.U UP1, `(.L_x_71) ;  /* 0x0000000101107547 */ /* 0x000fea000b800000 */
[----:B------:R-:W-:Y:S04]  /*3f60*/  MOV R2, UR6 ;  /* 0x0000000600027c02 */ /* 0x000fe80008000f00 */
[----:B------:R-:W-:Y:S04]  /*3f70*/  SHF.L.U32 R2, R2, 0x1f, RZ ;  /* 0x0000001f02027819 */ /* 0x000fe800000006ff */
[----:B------:R-:W2:Y:S02]  /*3f80*/  SYNCS.PHASECHK.TRANS64.TRYWAIT P0, [UR7+0x98], R2 ;  /* 0x00009802ff0075a7 */ /* 0x000ea40008001107 */
[----:B--2---:R-:W-:Y:S05]  /*3f90*/  @!P0 BRA `(.L_x_72) ;  /* 0x0000005400d08947 */ /* 0x004fea0003800000 */
.L_x_71:
[----:B------:R-:W-:Y:S02]  /*3fa0*/  R2UR UR35, R15 ;  /* 0x000000000f2372ca */ /* 0x000fe400000e0000 */
[----:B------:R-:W-:Y:S02]  /*3fb0*/  R2UR UR34, R14 ;  /* 0x000000000e2272ca */ /* 0x000fe400000e0000 */
[----:B------:R-:W-:Y:S02]  /*3fc0*/  ISETP.NE.U32.AND P2, PT, RZ, UR4, PT ;  /* 0x00000004ff007c0c */ /* 0x000fe4000bf45070 */
[----:B------:R-:W-:Y:S02]  /*3fd0*/  SHF.L.U32 R14, R29, 0x1f, RZ ;  /* 0x0000001f1d0e7819 */ /* 0x000fe400000006ff */
[----:B------:R-:W-:Y:S05]  /*3fe0*/  ISETP.NE.AND.EX P2, PT, RZ, UR5, PT, P2 ;  /* 0x00000005ff007c0c */ /* 0x000fea000bf45320 */
[----:B------:R-:W-:Y:S02]  /*3ff0*/  USHF.L.U32 UR35, UR35, 0x6, URZ ;  /* 0x0000000623237899 */ /* 0x000fe400080006ff */
[----:B------:R-:W-:Y:S01]  /*4000*/  USHF.L.U32 UR34, UR34, 0x8, URZ ;  /* 0x0000000822227899 */ /* 0x000fe200080006ff */
[----:B------:R-:W-:Y:S11]  /*4010*/  BRA.U !UP3, `(.L_x_73) ;  /* 0x000000010b347547 */ /* 0x000ff6000b800000 */
[----:B------:R-:W-:Y:S01]  /*4020*/  UPLOP3.LUT UP0, UPT, UPT, UPT, UP2, 0x80, 0x8 ;  /* 0x000000000008789c */ /* 0x000fe20003f0f020 */
[----:B--2---:R-:W-:Y:S02]  /*4030*/  HFMA2 R0, -RZ, RZ, 0, 5.9604644775390625e-08 ;  /* 0x00000001ff007431 */ /* 0x004fe400000001ff */
[----:B------:R-:W-:Y:S03]  /*4040*/  IMAD.MOV.U32 R96, RZ, RZ, 0x1 ;  /* 0x00000001ff607424 */ /* 0x000fe600078e00ff */
[----:B------:R-:W-:Y:S05]  /*4050*/  PLOP3.LUT P0, PT, PT, PT, UP0, 0x80, 0x8 ;  /* 0x000000000008781c */ /* 0x000fea0003f0f008 */
[----:B------:R-:W2:Y:S01]  /*4060*/  @UP0 LDCU.64 UR10, c[0x0][0x888] ;  /* 0x00011100ff0a07ac */ /* 0x000ea20008000a00 */
[----:B------:R-:W-:Y:S07]  /*4070*/  @UP0 UIMAD UR8, UR36, UR4, URZ ;  /* 0x00000004240802a4 */ /* 0x000fee000f8e02ff */
[----:B------:R-:W-:Y:S01]  /*4080*/  @!P0 PRMT R96, R0, 0x7610, R96 ;  /* 0x0000761000608816 */ /* 0x000fe20000000060 */
[----:B--2---:R-:W-:Y:S03]  /*4090*/  @UP0 UIMAD.WIDE UR10, UR8, 0x4, UR10 ;  /* 0x00000004080a08a5 */ /* 0x004fe6000f8e020a */
[----:B------:R-:W2:Y:S03]  /*40a0*/  @!UP0 LDCU UR8, c[0x0][0x880] ;  /* 0x00011000ff0887ac */ /* 0x000ea60008000800 */
[----:B------:R-:W-:Y:S01]  /*40b0*/  IMAD.U32 R8, RZ, RZ, UR10 ;  /* 0x0000000aff087e24 */ /* 0x000fe2000f8e00ff */
[----:B------:R-:W-:Y:S05]  /*40c0*/  MOV R9, UR11 ;  /* 0x0000000b00097c02 */ /* 0x000fea0008000f00 */
[----:B-----5:R3:W5:Y:S02]  /*40d0*/  @P0 LDG.E R49, desc[UR46][R8.64] ;  /* 0x0000002e08310981 */ /* 0x020764000c1e1900 */
[----:B--23--:R-:W-:Y:S07]  /*40e0*/  @!P0 IMAD.U32 R49, RZ, RZ, UR8 ;  /* 0x00000008ff318e24 */ /* 0x00cfee000f8e00ff */
.L_x_73:
[----:B-----5:R-:W-:Y:S01]  /*40f0*/  @!P2 FSETP.EQ.AND P0, PT, R49, RZ, PT ;  /* 0x000000ff3100a20b */ /* 0x020fe20003f02000 */
[----:B------:R-:W-:Y:S01]  /*4100*/  @!UPT UIADD3 URZ, UPT, UPT, URZ, URZ, URZ ;  /* 0x000000fffffff290 */ /* 0x000fe2000fffe0ff */
[----:B------:R-:W-:Y:S11]  /*4110*/  @!P2 BRA `(.L_x_74) ;  /* 0x000000000014a947 */ /* 0x000ff60003800000 */
[----:B------:R-:W-:Y:S02]  /*4120*/  LOP3.LUT P2, RZ, R96, 0xff, RZ, 0xc0, !PT ;  /* 0x000000ff60ff7812 */ /* 0x000fe4000784c0ff */
[----:B------:R-:W-:Y:S04]  /*4130*/  PLOP3.LUT P0, PT, PT, PT, UP0, 0x80, 0x8 ;  /* 0x000000000008781c */ /* 0x000fe80003f0f008 */
[----:B------:R-:W-:Y:S07]  /*4140*/  PLOP3.LUT P0, PT, P0, PT, PT, 0x8, 0x80 ;  /* 0x000000000080781c */ /* 0x000fee000070e170 */
[----:B------:R-:W-:Y:S11]  /*4150*/  @P2 FSETP.EQ.AND P0, PT, R49, RZ, PT ;  /* 0x000000ff3100220b */ /* 0x000ff60003f02000 */
[----:B------:R-:W-:Y:S02]  /*4160*/  @!UPT UIADD3 URZ, UPT, UPT, URZ, URZ, URZ ;  /* 0x000000fffffff290 */ /* 0x000fe4000fffe0ff */
.L_x_74:
[----:B------:R-:W3:Y:S01]  /*4170*/  SYNCS.PHASECHK.TRANS64.TRYWAIT P2, [UR7+0x70], R14 ;  /* 0x0000700eff0075a7 */ /* 0x000ee20008041107 */
[----:B------:R-:W-:Y:S04]  /*4180*/  ELECT P4, URZ, PT ;  /* 0x0000000000ff782f */ /* 0x000fe80003880000 */
[----:B------:R-:W-:Y:S11]  /*4190*/  PLOP3.LUT P4, PT, P0, P4, PT, 0xf2, 0x2f ;  /* 0x00000000002f781c */ /* 0x000ff60000789e72 */
[----:B------:R-:W-:Y:S02]  /*41a0*/  @!UPT UIADD3 URZ, UPT, UPT, URZ, URZ, URZ ;  /* 0x000000fffffff290 */ /* 0x000fe4000fffe0ff */
[----:B-1----:R-:W-:Y:S05]  /*41b0*/  @!P4 IADD3 R8, P0, PT, R30, 0x580, RZ ;  /* 0x000005801e08c810 */ /* 0x002fea0007f1e0ff */
[----:B--2---:R-:W-:Y:S01]  /*41c0*/  @!P4 IMAD.X R2, RZ, RZ, R31, P0 ;  /* 0x000000ffff02c224 */ /* 0x004fe200000e061f */
[----:B---3--:R-:W-:Y:S07]  /*41d0*/  @!P2 BRA `(.L_x_75) ;  /* 0x000000540058a947 */ /* 0x008fee0003800000 */
.L_x_158:
[----:B------:R-:W-:Y:S01]  /*41e0*/  @!P4 R2UR UR8, R2 ;  /* 0x000000000208c2ca */ /* 0x000fe200000e0000 */
[----:B------:R-:W-:Y:S01]  /*41f0*/  VOTEU.ALL UP1, P4 ;  /* 0x0000000000ff7886 */ /* 0x000fe20002020000 */
[----:B------:R-:W-:Y:S01]  /*4200*/  @!P4 R2UR UR9, R8 ;  /* 0x000000000809c2ca */ /* 0x000fe200000e0000 */
[----:B-1----:R-:W-:Y:S01]  /*4210*/  @!P4 IMAD.MOV.U32 R0, RZ, RZ, 0x1000 ;  /* 0x00001000ff00c424 */ /* 0x002fe200078e00ff */
[----:B------:R-:W-:Y:S01]  /*4220*/  UMOV UR10, 0x0 ;  /* 0x00000000000a7882 */ /* 0x000fe20000000000 */
[----:B------:R-:W-:Y:S01]  /*4230*/  UMOV UR11, 0x10000000 ;  /* 0x10000000000b7882 */ /* 0x000fe20000000000 */
[----:B------:R-:W-:Y:S01]  /*4240*/  @!UP1 UIADD3 UR32, UPT, UPT, UR7, 0x200, URZ ;  /* 0x0000020007209890 */ /* 0x000fe2000fffe0ff */
[----:B------:R-:W-:Y:S06]  /*4250*/  VOTEU.ALL UP1, P4 ;  /* 0x0000000000ff7886 */ /* 0x000fec0002020000 */
[----:B------:R-:W-:Y:S01]  /*4260*/  IMAD.U32 R9, RZ, RZ, UR8 ;  /* 0x00000008ff097e24 */ /* 0x000fe2000f8e00ff */
[----:B------:R-:W-:Y:S01]  /*4270*/  UPRMT UR8, UR37, 0x654, UR33 ;  /* 0x0000065425087896 */ /* 0x000fe20008000021 */
[----:B------:R-:W-:Y:S03]  /*4280*/  IMAD.U32 R8, RZ, RZ, UR9 ;  /* 0x00000009ff087e24 */ /* 0x000fe6000f8e00ff */
[----:B------:R-:W-:Y:S02]  /*4290*/  @!P4 R2UR UR15, R9 ;  /* 0x00000000090fc2ca */ /* 0x000fe400000e0000 */
[----:B------:R-:W-:Y:S02]  /*42a0*/  @!P4 R2UR UR14, R8 ;  /* 0x00000000080ec2ca */ /* 0x000fe400000e0000 */
[----:B------:R-:W-:Y:S05]  /*42b0*/  @!P4 IADD3 R8, P0, PT, R30, 0x580, RZ ;  /* 0x000005801e08c810 */ /* 0x000fea0007f1e0ff */
[----:B------:R-:W-:Y:S06]  /*42c0*/  @!P4 IMAD.X R2, RZ, RZ, R31, P0 ;  /* 0x000000ffff02c224 */ /* 0x000fec00000e061f */
[----:B------:R1:W-:Y:S01]  /*42d0*/  @!UP1 UTMALDG.3D [UR32], [UR14], desc[UR10] ;  /* 0x00000a200e0095b4 */ /* 0x0003e20008011000 */
[----:B------:R1:W-:Y:S01]  /*42e0*/  @!P4 SYNCS.ARRIVE.TRANS64.RED.A0TR RZ, [UR7+0x50], R0 ;  /* 0x00005000ffffc9a7 */ /* 0x0003e20008300407 */
[----:B------:R-:W-:Y:S01]  /*42f0*/  SYNCS.ARRIVE.TRANS64.RED.A1T0 RZ, [UR8], RZ ;  /* 0x000000ffffff79a7 */ /* 0x000fe20008100408 */
[----:B------:R-:W2:Y:S02]  /*4300*/  SYNCS.PHASECHK.TRANS64.TRYWAIT P2, [UR7+0x78], R14 ;  /* 0x0000780eff0075a7 */ /* 0x000ea40008041107 */
[----:B-12---:R-:W-:Y:S05]  /*4310*/  @!P2 BRA `(.L_x_76) ;  /* 0x000000540020a947 */ /* 0x006fea0003800000 */
.L_x_160:
[----:B------:R-:W-:Y:S01]  /*4320*/  @!P4 R2UR UR8, R2 ;  /* 0x000000000208c2ca */ /* 0x000fe200000e0000 */
[----:B------:R-:W-:Y:S01]  /*4330*/  VOTEU.ALL UP1, P4 ;  /* 0x0000000000ff7886 */ /* 0x000fe20002020000 */
[----:B------:R-:W-:Y:S01]  /*4340*/  @!P4 R2UR UR9, R8 ;  /* 0x000000000809c2ca */ /* 0x000fe200000e0000 */
[----:B-1----:R-:W-:Y:S01]  /*4350*/  @!P4 IMAD.MOV.U32 R0, RZ, RZ, 0x1000 ;  /* 0x00001000ff00c424 */ /* 0x002fe200078e00ff */
[----:B------:R-:W-:Y:S01]  /*4360*/  UMOV UR10, 0x0 ;  /* 0x00000000000a7882 */ /* 0x000fe20000000000 */
[----:B------:R-:W-:Y:S01]  /*4370*/  UMOV UR11, 0x10000000 ;  /* 0x10000000000b7882 */ /* 0x000fe20000000000 */
[----:B------:R-:W-:Y:S02]  /*4380*/  @!UP1 UIADD3 UR26, UPT, UPT, UR34, 0x40, URZ ;  /* 0x00000040221a9890 */ /* 0x000fe4000fffe0ff */
[----:B------:R-:W-:Y:S01]  /*4390*/  @!UP1 UIADD3 UR24, UPT, UPT, UR7, 0x1200, URZ ;  /* 0x0000120007189890 */ /* 0x000fe2000fffe0ff */
[----:B------:R-:W-:Y:S01]  /*43a0*/  VOTEU.ALL UP1, P4 ;  /* 0x0000000000ff7886 */ /* 0x000fe20002020000 */
[----:B------:R-:W-:Y:S01]  /*43b0*/  UMOV UR27, UR35 ;  /* 0x00000023001b7c82 */ /* 0x000fe20008000000 */
[----:B------:R-:W-:Y:S02]  /*43c0*/  UMOV UR28, UR36 ;  /* 0x00000024001c7c82 */ /* 0x000fe40008000000 */
        /* <DEDUP_REMOVED lines=12> */
.L_x_162:
[----:B------:R-:W2:Y:S01]  /*4490*/  LDC.64 R12, c[0x0][0xb18] ;  /* 0x0002c600ff0c7b82 */ /* 0x000ea20000000a00 */
[----:B------:R-:W-:Y:S01]  /*44a0*/  @!P4 R2UR UR8, R2 ;  /* 0x000000000208c2ca */ /* 0x000fe200000e0000 */
[----:B------:R-:W-:Y:S01]  /*44b0*/  VOTEU.ALL UP1, P4 ;  /* 0x0000000000ff7886 */ /* 0x000fe20002020000 */
[----:B------:R-:W-:Y:S01]  /*44c0*/  @!P4 R2UR UR9, R8 ;  /* 0x000000000809c2ca */ /* 0x000fe200000e0000 */
[----:B-1----:R-:W-:Y:S01]  /*44d0*/  @!P4 IMAD.MOV.U32 R0, RZ, RZ, 0x1000 ;  /* 0x00001000ff00c424 */ /* 0x002fe200078e00ff */
[----:B------:R-:W-:Y:S03]  /*44e0*/  UMOV UR10, 0x0 ;  /* 0x00000000000a7882 */ /* 0x000fe60000000000 */
[----:B------:R-:W1:Y:S01]  /*44f0*/  @!P1 LDC R2, c[0x0][0xb0c] ;  /* 0x0002c300ff029b82 */ /* 0x000e620000000800 */
[----:B------:R-:W-:Y:S01]  /*4500*/  @!UP1 UIADD3 UR18, UPT, UPT, UR34, 0x80, URZ ;  /* 0x0000008022129890 */ /* 0x000fe2000fffe0ff */
[----:B------:R-:W-:Y:S01]  /*4510*/  @P3 SHF.R.U32.HI R26, RZ, 0x10, R21 ;  /* 0x00000010ff1a3819 */ /* 0x000fe20000011615 */
[----:B------:R-:W-:Y:S01]  /*4520*/  @!UP1 UIADD3 UR16, UPT, UPT, UR7, 0x2200, URZ ;  /* 0x0000220007109890 */ /* 0x000fe2000fffe0ff */
[----:B------:R-:W-:Y:S01]  /*4530*/  VIADD R28, R28, 0x1 ;  /* 0x000000011c1c7836 */ /* 0x000fe20000000000 */
[----:B------:R-:W-:Y:S01]  /*4540*/  VOTEU.ALL UP1, P4 ;  /* 0x0000000000ff7886 */ /* 0x000fe20002020000 */
[----:B------:R-:W-:Y:S01]  /*4550*/  UMOV UR11, 0x10000000 ;  /* 0x10000000000b7882 */ /* 0x000fe20000000000 */
[----:B------:R-:W-:Y:S01]  /*4560*/  UMOV UR19, UR35 ;  /* 0x0000002300137c82 */ /* 0x000fe20008000000 */
[----:B------:R-:W-:Y:S01]  /*4570*/  IMAD.U32 R9, RZ, RZ, UR8 ;  /* 0x00000008ff097e24 */ /* 0x000fe2000f8e00ff */
[----:B------:R-:W-:Y:S01]  /*4580*/  UMOV UR20, UR36 ;  /* 0x0000002400147c82 */ /* 0x000fe20008000000 */
[----:B------:R-:W-:Y:S01]  /*4590*/  IMAD.U32 R8, RZ, RZ, UR9 ;  /* 0x00000009ff087e24 */ /* 0x000fe2000f8e00ff */
[----:B------:R-:W-:Y:S02]  /*45a0*/  UPRMT UR8, UR37, 0x654, UR17 ;  /* 0x0000065425087896 */ /* 0x000fe40008000011 */
[----:B------:R-:W-:Y:S02]  /*45b0*/  @!P4 R2UR UR15, R9 ;  /* 0x00000000090fc2ca */ /* 0x000fe400000e0000 */
[----:B------:R-:W-:Y:S02]  /*45c0*/  @!P4 R2UR UR14, R8 ;  /* 0x00000000080ec2ca */ /* 0x000fe400000e0000 */
[----:B------:R-:W3:Y:S11]  /*45d0*/  LDC.64 R8, c[0x0][0xb10] ;  /* 0x0002c400ff087b82 */ /* 0x000ef60000000a00 */
[----:B------:R1:W-:Y:S01]  /*45e0*/  @!UP1 UTMALDG.3D [UR16], [UR14], desc[UR10] ;  /* 0x00000a100e0095b4 */ /* 0x0003e20008011000 */
[----:B------:R5:W-:Y:S01]  /*45f0*/  @!P4 SYNCS.ARRIVE.TRANS64.RED.A0TR RZ, [UR7+0x60], R0 ;  /* 0x00006000ffffc9a7 */ /* 0x000be20008300407 */
[C---:B---3--:R-:W-:Y:S01]  /*4600*/  @!P1 IMAD.HI.U32 R8, R11.reuse, R8, RZ ;  /* 0x000000080b089227 */ /* 0x048fe200078e00ff */
[----:B--2---:R-:W-:Y:S02]  /*4610*/  @!P1 ISETP.NE.AND P0, PT, R12, 0x1, PT ;  /* 0x000000010c00980c */ /* 0x004fe40003f05270 */
[----:B-1----:R-:W-:Y:S01]  /*4620*/  @!P1 ISETP.NE.AND P2, PT, R2, 0x1, PT ;  /* 0x000000010200980c */ /* 0x002fe20003f45270 */
[----:B------:R-:W-:Y:S01]  /*4630*/  SYNCS.ARRIVE.TRANS64.RED.A1T0 RZ, [UR8], RZ ;  /* 0x000000ffffff79a7 */ /* 0x000fe20008100408 */
[C---:B------:R-:W-:Y:S01]  /*4640*/  @!P1 IMAD.HI.U32 R13, R10.reuse, R13, RZ ;  /* 0x0000000d0a0d9227 */ /* 0x040fe200078e00ff */
[----:B------:R-:W-:Y:S04]  /*4650*/  @!P1 SHF.R.U32.HI R8, RZ, R9, R8 ;  /* 0x00000009ff089219 */ /* 0x000fe80000011608 */
[----:B------:R-:W-:Y:S01]  /*4660*/  @!P1 SEL R8, R11, R8, !P2 ;  /* 0x000000080b089207 */ /* 0x000fe20005000000 */
[----:B------:R-:W1:Y:S01]  /*4670*/  SYNCS.PHASECHK.TRANS64.TRYWAIT P5, [UR7+0x88], R14 ;  /* 0x0000880eff0075a7 */ /* 0x000e6200080a1107 */
[----:B-----5:R-:W2:Y:S02]  /*4680*/  @!P1 LDC R0, c[0x0][0xb20] ;  /* 0x0002c800ff009b82 */ /* 0x020ea40000000800 */
[----:B--2---:R-:W-:Y:S04]  /*4690*/  @!P1 SHF.R.U32.HI R0, RZ, R0, R13 ;  /* 0x00000000ff009219 */ /* 0x004fe8000001160d */
[----:B------:R-:W-:Y:S05]  /*46a0*/  @!P1 SEL R9, R10, R0, !P0 ;  /* 0x000000000a099207 */ /* 0x000fea0004000000 */
[----:B------:R-:W-:Y:S02]  /*46b0*/  @!P1 IMAD.IADD R0, R9, 0x1, -R8 ;  /* 0x0000000109009824 */ /* 0x000fe400078e0a08 */
[----:B------:R-:W-:Y:S02]  /*46c0*/  @!P1 IMAD.IADD R8, R8, 0x1, -R9 ;  /* 0x0000000108089824 */ /* 0x000fe400078e0a09 */
[----:B------:R-:W-:Y:S02]  /*46d0*/  @!P1 IMAD R11, R0, R2, R11 ;  /* 0x00000002000b9224 */ /* 0x000fe400078e020b */
[----:B------:R-:W-:Y:S01]  /*46e0*/  @!P1 IMAD R10, R8, R12, R10 ;  /* 0x0000000c080a9224 */ /* 0x000fe200078e020a */
[----:B-1----:R-:W-:Y:S06]  /*46f0*/  @!P5 BRA `(.L_x_78) ;  /* 0x000000500058d947 */ /* 0x002fec0003800000 */
.L_x_164:
[----:B------:R-:W-:Y:S01]  /*4700*/  @!P4 IADD3 R2, P0, PT, R30, 0x580, RZ ;  /* 0x000005801e02c810 */ /* 0x000fe20007f1e0ff */
[----:B------:R-:W-:Y:S01]  /*4710*/  VOTEU.ALL UP1, P4 ;  /* 0x0000000000ff7886 */ /* 0x000fe20002020000 */
[----:B------:R-:W-:Y:S01]  /*4720*/  UMOV UR18, 0x0 ;  /* 0x0000000000127882 */ /* 0x000fe20000000000 */
[----:B------:R-:W-:Y:S01]  /*4730*/  UMOV UR19, 0x10000000 ;  /* 0x1000000000137882 */ /* 0x000fe20000000000 */
[----:B------:R-:W-:Y:S01]  /*4740*/  @!P4 R2UR UR9, R2 ;  /* 0x000000000209c2ca */ /* 0x000fe200000e0000 */
[----:B-1----:R-:W-:Y:S01]  /*4750*/  @!P4 IMAD.X R0, RZ, RZ, R31, P0 ;  /* 0x000000ffff00c224 */ /* 0x002fe200000e061f */
[----:B------:R-:W-:Y:S01]  /*4760*/  @!UP1 UIADD3 UR10, UPT, UPT, UR34, 0xc0, URZ ;  /* 0x000000c0220a9890 */ /* 0x000fe2000fffe0ff */
[----:B------:R-:W-:Y:S01]  /*4770*/  ISETP.NE.AND P0, PT, R28, 0x2, PT ;  /* 0x000000021c00780c */ /* 0x000fe20003f05270 */
[----:B------:R-:W-:Y:S01]  /*4780*/  UMOV UR11, UR35 ;  /* 0x00000023000b7c82 */ /* 0x000fe20008000000 */
[----:B------:R-:W-:Y:S01]  /*4790*/  UMOV UR12, UR36 ;  /* 0x00000024000c7c82 */ /* 0x000fe20008000000 */
[----:B------:R-:W-:Y:S01]  /*47a0*/  @!P4 R2UR UR8, R0 ;  /* 0x000000000008c2ca */ /* 0x000fe200000e0000 */
[----:B------:R-:W-:Y:S01]  /*47b0*/  IMAD.IADD R14, R10, 0x1, R94 ;  /* 0x000000010a0e7824 */ /* 0x000fe200078e025e */
[----:B------:R-:W-:Y:S01]  /*47c0*/  @P3 R2UR UR36, R26 ;  /* 0x000000001a2432ca */ /* 0x000fe200000e0000 */
[----:B------:R-:W-:Y:S01]  /*47d0*/  IMAD.IADD R15, R11, 0x1, R95 ;  /* 0x000000010b0f7824 */ /* 0x000fe200078e025f */
[----:B------:R-:W-:Y:S02]  /*47e0*/  SEL R0, RZ, 0x1, P0 ;  /* 0x00000001ff007807 */ /* 0x000fe40000000000 */
[----:B------:R-:W-:Y:S01]  /*47f0*/  LOP3.LUT R29, R29, 0x1, RZ, 0x3c, !PT ;  /* 0x000000011d1d7812 */ /* 0x000fe200078e3cff */
[----:B------:R-:W-:Y:S01]  /*4800*/  IMAD.U32 R8, RZ, RZ, UR9 ;  /* 0x00000009ff087e24 */ /* 0x000fe2000f8e00ff */
[----:B------:R-:W-:Y:S01]  /*4810*/  @!UP1 UIADD3 UR9, UPT, UPT, UR7, 0x68, URZ ;  /* 0x0000006807099890 */ /* 0x000fe2000fffe0ff */
[----:B------:R-:W-:Y:S02]  /*4820*/  LOP3.LUT R27, R27, R0, RZ, 0x3c, !PT ;  /* 0x000000001b1b7212 */ /* 0x000fe400078e3cff */
[----:B------:R-:W-:Y:S02]  /*4830*/  SEL R28, R28, RZ, P0 ;  /* 0x000000ff1c1c7207 */ /* 0x000fe40000000000 */
[----:B------:R-:W-:Y:S01]  /*4840*/  IMAD.U32 R9, RZ, RZ, UR8 ;  /* 0x00000008ff097e24 */ /* 0x000fe2000f8e00ff */
[----:B------:R-:W-:Y:S01]  /*4850*/  @!P4 R2UR UR14, R8 ;  /* 0x00000000080ec2ca */ /* 0x000fe200000e0000 */
[----:B------:R-:W-:Y:S01]  /*4860*/  @!UP1 UIADD3 UR8, UPT, UPT, UR7, 0x3200, URZ ;  /* 0x0000320007089890 */ /* 0x000fe2000fffe0ff */
[----:B------:R-:W-:Y:S02]  /*4870*/  VOTEU.ALL UP1, P4 ;  /* 0x0000000000ff7886 */ /* 0x000fe40002020000 */
[----:B------:R-:W-:Y:S11]  /*4880*/  @!P4 R2UR UR15, R9 ;  /* 0x00000000090fc2ca */ /* 0x000ff600000e0000 */
[----:B------:R-:W-:Y:S02]  /*4890*/  @!UPT UIADD3 URZ, UPT, UPT, URZ, URZ, URZ ;  /* 0x000000fffffff290 */ /* 0x000fe4000fffe0ff */
[----:B------:R2:W-:Y:S01]  /*48a0*/  @!UP1 UTMALDG.3D [UR8], [UR14], desc[UR18] ;  /* 0x000012080e0095b4 */ /* 0x0005e20008011000 */
[----:B------:R2:W-:Y:S01]  /*48b0*/  @!P4 SYNCS.ARRIVE.TRANS64.RED.A0TR RZ, [UR7+0x68], R25 ;  /* 0x00006819ffffc9a7 */ /* 0x0005e20008300407 */
[----:B------:R-:W-:Y:S01]  /*48c0*/  UPLOP3.LUT UP1, UPT, UPT, UPT, UPT, 0x80, 0x8 ;  /* 0x000000000008789c */ /* 0x000fe20003f2f070 */
[----:B------:R-:W-:Y:S01]  /*48d0*/  SYNCS.ARRIVE.TRANS64.RED.A1T0 RZ, [UR13], RZ ;  /* 0x000000ffffff79a7 */ /* 0x000fe2000810040d */
[----:B------:R-:W-:Y:S09]  /*48e0*/  @P3 BRA `(.L_x_79) ;  /* 0xfffffff000a03947 */ /* 0x000ff2000383ffff */
[----:B------:R-:W-:-:S04]  /*48f0*/  SHF.L.U32 R2, R29, 0x1f, RZ ;  /* 0x0000001f1d027819 */ /* 0x000fc800000006ff */
[----:B------:R-:W1:Y:S02]  /*4900*/  SYNCS.PHASECHK.TRANS64.TRYWAIT P0, [UR7+0x70], R2 ;  /* 0x00007002ff0075a7 */ /* 0x000e640008001107 */
[----:B-1----:R-:W-:Y:S05]  /*4910*/  @!P0 BRA `(.L_x_80) ;  /* 0x0000004c00e88947 */ /* 0x002fea0003800000 */
.L_x_166:
[----:B------:R-:W3:Y:S02]  /*4920*/  SYNCS.PHASECHK.TRANS64.TRYWAIT P0, [UR7+0x78], R2 ;  /* 0x00007802ff0075a7 */ /* 0x000ee40008001107 */
[----:B---3--:R-:W-:Y:S05]  /*4930*/  @!P0 BRA `(.L_x_81) ;  /* 0x0000004c00f88947 */ /* 0x008fea0003800000 */
.L_x_168:
[----:B------:R-:W3:Y:S02]  /*4940*/  SYNCS.PHASECHK.TRANS64.TRYWAIT P0, [UR7+0x80], R2 ;  /* 0x00008002ff0075a7 */ /* 0x000ee40008001107 */
[----:B---3--:R-:W-:Y:S05]  /*4950*/  @!P0 BRA `(.L_x_82) ;  /* 0x0000005000088947 */ /* 0x008fea0003800000 */
.L_x_170:
[----:B-1----:R-:W-:-:S07]  /*4960*/  MOV R0, UR7 ;  /* 0x0000000700007c02 */ /* 0x002fce0008000f00 */
.L_x_83:
[----:B-1----:R-:W-:-:S04]  /*4970*/  SHF.L.U32 R2, R29, 0x1f, RZ ;  /* 0x0000001f1d027819 */ /* 0x002fc800000006ff */
[----:B------:R1:W3:Y:S03]  /*4980*/  SYNCS.PHASECHK.TRANS64.TRYWAIT P0, [R0+URZ+0x88], R2 ;  /* 0x00008802000075a7 */ /* 0x0002e600080011ff */
[----:B---3--:R-:W-:Y:S05]  /*4990*/  @!P0 NANOSLEEP.SYNCS 0x989680 ;  /* 0x009896800000895d */ /* 0x008fea0003900000 */
[----:B------:R-:W3:Y:S02]  /*49a0*/  @!P0 SYNCS.PHASECHK.TRANS64 P0, [R0+URZ+0x88], R2 ;  /* 0x00008802000085a7 */ /* 0x000ee400080010ff */
[----:B--23--:R-:W-:Y:S05]  /*49b0*/  @P0 EXIT ;  /* 0x000000000000094d */ /* 0x00cfea0003800000 */
[----:B------:R-:W-:Y:S05]  /*49c0*/  BRA `(.L_x_83) ;  /* 0xfffffffc00e87947 */ /* 0x000fea000383ffff */
.L_x_68:
[----:B------:R-:W-:-:S06]  /*49d0*/  UISETP.GE.AND UP1, UPT, UR8, 0x4, UPT ;  /* 0x000000040800788c */ /* 0x000fcc000bf26270 */
[----:B------:R-:W-:-:S13]  /*49e0*/  PLOP3.LUT P0, PT, PT, PT, UP1, 0x80, 0x8 ;  /* 0x000000000008781c */ /* 0x000fda0003f0f018 */
[----:B------:R-:W-:Y:S05]  /*49f0*/  @!P0 EXIT ;  /* 0x000000000000894d */ /* 0x000fea0003800000 */
[----:B------:R-:W-:Y:S01]  /*4a00*/  BAR.SYNC.DEFER_BLOCKING 0x6, 0xa0 ;  /* 0x0182800000007b1d */ /* 0x000fe20000010000 */
[C---:B------:R-:W-:Y:S01]  /*4a10*/  IMAD.SHL.U32 R3, R108.reuse, 0x40, RZ ;  /* 0x000000406c037824 */ /* 0x040fe200078e00ff */
[C---:B------:R-:W-:Y:S01]  /*4a20*/  LOP3.LUT R110, R108.reuse, 0x60, RZ, 0xc0, !PT ;  /* 0x000000606c6e7812 */ /* 0x040fe200078ec0ff */
[C---:B------:R-:W-:Y:S01]  /*4a30*/  IMAD.SHL.U32 R100, R108.reuse, 0x20, RZ ;  /* 0x000000206c647824 */ /* 0x040fe200078e00ff */
[----:B------:R-:W-:Y:S01]  /*4a40*/  CS2R R106, SRZ ;  /* 0x00000000006a7805 */ /* 0x000fe2000001ff00 */
[C---:B------:R-:W-:Y:S01]  /*4a50*/  IMAD.SHL.U32 R4, R108.reuse, 0x2, RZ ;  /* 0x000000026c047824 */ /* 0x040fe200078e00ff */
[----:B------:R-:W-:Y:S02]  /*4a60*/  UMOV UR49, 0x400 ;  /* 0x0000040000317882 */ /* 0x000fe40000000000 */
[----:B------:R-:W1:Y:S01]  /*4a70*/  LDC R99, c[0x0][0x370] ;  /* 0x0000dc00ff637b82 */ /* 0x000e620000000800 */
[----:B------:R-:W-:Y:S01]  /*4a80*/  ULEA UR49, UR37, UR49, 0x18 ;  /* 0x0000003125317291 */ /* 0x000fe2000f8ec0ff */
[----:B------:R-:W-:Y:S01]  /*4a90*/  LOP3.LUT R2, R3, 0x180, RZ, 0xc0, !PT ;  /* 0x0000018003027812 */ /* 0x000fe200078ec0ff */
[----:B------:R-:W-:Y:S01]  /*4aa0*/  IMAD.U32 R46, R108, 0x10000, RZ ;  /* 0x000100006c2e7824 */ /* 0x000fe200078e00ff */
[----:B------:R-:W-:Y:S01]  /*4ab0*/  LOP3.LUT R100, R100, 0xc00, RZ, 0xc0, !PT ;  /* 0x00000c0064647812 */ /* 0x000fe200078ec0ff */
[----:B------:R-:W-:Y:S01]  /*4ac0*/  UIADD3 UR4, UPT, UPT, UR49, 0x4200, URZ ;  /* 0x0000420031047890 */ /* 0x000fe2000fffe0ff */
[----:B------:R-:W-:Y:S01]  /*4ad0*/  LOP3.LUT R4, R2, 0x20, R4, 0xf8, !PT ;  /* 0x0000002002047812 */ /* 0x000fe200078ef804 */
[----:B------:R-:W-:Y:S01]  /*4ae0*/  IMAD.SHL.U32 R2, R108, 0x8, RZ ;  /* 0x000000086c027824 */ /* 0x000fe200078e00ff */
[----:B------:R-:W2:Y:S01]  /*4af0*/  LDC R42, c[0x0][0xb0c] ;  /* 0x0002c300ff2a7b82 */ /* 0x000ea20000000800 */
[----:B------:R-:W-:Y:S01]  /*4b00*/  LOP3.LUT R100, R100, 0x40, R3, 0xf8, !PT ;  /* 0x0000004064647812 */ /* 0x000fe200078ef803 */
[----:B------:R-:W-:Y:S01]  /*4b10*/  IMAD.MOV.U32 R45, RZ, RZ, RZ ;  /* 0x000000ffff2d7224 */ /* 0x000fe200078e00ff */
[----:B------:R-:W-:Y:S01]  /*4b20*/  LOP3.LUT R46, R46, 0x600000, RZ, 0xc0, !PT ;  /* 0x006000002e2e7812 */ /* 0x000fe200078ec0ff */
[----:B------:R-:W-:Y:S01]  /*4b30*/  IMAD.MOV.U32 R112, RZ, RZ, RZ ;  /* 0x000000ffff707224 */ /* 0x000fe200078e00ff */
[----:B------:R-:W-:-:S02]  /*4b40*/  LOP3.LUT R108, R108, 0x2, RZ, 0xc0, !PT ;  /* 0x000000026c6c7812 */ /* 0x000fc400078ec0ff */
[----:B------:R-:W-:Y:S02]  /*4b50*/  CS2R R104, SRZ ;  /* 0x0000000000687805 */ /* 0x000fe4000001ff00 */
[----:B------:R-:W-:Y:S01]  /*4b60*/  LOP3.LUT R2, R4, 0x30, R2, 0x78, !PT ;  /* 0x0000003004027812 */ /* 0x000fe200078e7802 */
[----:B------:R-:W4:Y:S01]  /*4b70*/  LDC R97, c[0x0][0xb20] ;  /* 0x0002c800ff617b82 */ /* 0x000f220000000800 */
[----:B------:R-:W3:Y:S01]  /*4b80*/  LDS R0, [UR49+0x150] ;  /* 0x00015031ff007984 */ /* 0x000ee20008000800 */
[----:B------:R-:W-:Y:S01]  /*4b90*/  LOP3.LUT R100, R100, 0x200, R3, 0xf8, !PT ;  /* 0x0000020064647812 */ /* 0x000fe200078ef803 */
[----:B------:R-:W-:Y:S01]  /*4ba0*/  IMAD.MOV R102, RZ, RZ, -R108 ;  /* 0x000000ffff667224 */ /* 0x000fe200078e0a6c */
[----:B------:R-:W1:Y:S01]  /*4bb0*/  LDCU.64 UR52, c[0x0][0x348] ;  /* 0x00006900ff3477ac */ /* 0x000e620008000a00 */
[----:B------:R-:W-:Y:S01]  /*4bc0*/  IMAD.U32 R109, RZ, RZ, UR4 ;  /* 0x00000004ff6d7e24 */ /* 0x000fe2000f8e00ff */
[----:B------:R-:W-:Y:S02]  /*4bd0*/  LOP3.LUT R100, R100, R2, RZ, 0xfc, !PT ;  /* 0x0000000264647212 */ /* 0x000fe400078efcff */
[----:B------:R-:W1:Y:S01]  /*4be0*/  LDC R41, c[0x0][0xb30] ;  /* 0x0002cc00ff297b82 */ /* 0x000e620000000800 */
[----:B------:R-:W1:Y:S01]  /*4bf0*/  LDCU.64 UR38, c[0x0][0x888] ;  /* 0x00011100ff2677ac */ /* 0x000e620008000a00 */
[----:B------:R-:W1:Y:S06]  /*4c00*/  LDCU.64 UR44, c[0x0][0x890] ;  /* 0x00011200ff2c77ac */ /* 0x000e6c0008000a00 */
[----:B------:R-:W1:Y:S01]  /*4c10*/  LDC.64 R92, c[0x0][0xb10] ;  /* 0x0002c400ff5c7b82 */ /* 0x000e620000000a00 */
[----:B------:R-:W-:-:S07]  /*4c20*/  UIADD3 UR48, UPT, UPT, UR49, 0x200, URZ ;  /* 0x0000020031307890 */ /* 0x000fce000fffe0ff */
[----:B------:R-:W1:Y:S08]  /*4c30*/  LDC.64 R38, c[0x0][0xb18] ;  /* 0x0002c600ff267b82 */ /* 0x000e700000000a00 */
[----:B------:R-:W1:Y:S08]  /*4c40*/  LDC.64 R36, c[0x0][0xb28] ;  /* 0x0002ca00ff247b82 */ /* 0x000e700000000a00 */
[----:B------:R-:W1:Y:S01]  /*4c50*/  LDC.64 R90, c[0x0][0x8b0] ;  /* 0x00022c00ff5a7b82 */ /* 0x000e620000000a00 */
[----:B---3--:R-:W-:-:S07]  /*4c60*/  IMAD.IADD R46, R0, 0x1, R46 ;  /* 0x00000001002e7824 */ /* 0x008fce00078e022e */
[----:B------:R-:W3:Y:S08]  /*4c70*/  LDC.64 R88, c[0x0][0x8a8] ;  /* 0x00022a00ff587b82 */ /* 0x000ef00000000a00 */
[----:B--2-4-:R-:W1:Y:S02]  /*4c80*/  LDC R98, c[0x0][0x374] ;  /* 0x0000dd00ff627b82 */ /* 0x014e640000000800 */
.L_x_125:
[----:B------:R-:W-:Y:S02]  /*4c90*/  LEA R0, R112, UR49, 0x3 ;  /* 0x0000003170007c11 */ /* 0x000fe4000f8e18ff */
[----:B------:R-:W-:Y:S02]  /*4ca0*/  SHF.L.U32 R2, R106, 0x1f, RZ ;  /* 0x0000001f6a027819 */ /* 0x000fe400000006ff */
[----:B------:R-:W-:Y:S02]  /*4cb0*/  LEA R16, R112, UR49, 0x4 ;  /* 0x0000003170107c11 */ /* 0x000fe4000f8e20ff */
[----:B------:R-:W2:Y:S02]  /*4cc0*/  SYNCS.PHASECHK.TRANS64.TRYWAIT P0, [R0+URZ+0xa0], R2 ;  /* 0x0000a002000075a7 */ /* 0x000ea400080011ff */
[----:B-12---:R-:W-:Y:S05]  /*4cd0*/  @!P0 BRA `(.L_x_84) ;  /* 0x0000004c00408947 */ /* 0x006fea0003800000 */
.L_x_171:
[----:B------:R-:W4:Y:S01]  /*4ce0*/  LDC.64 R10, c[0x0][0xb10] ;  /* 0x0002c400ff0a7b82 */ /* 0x000f220000000a00 */
[----:B------:R-:W3:Y:S01]  /*4cf0*/  LDS.128 R16, [R16+0x130] ;  /* 0x0001300010107984 */ /* 0x000ee20000000c00 */
[----:B-1----:R-:W-:Y:S01]  /*4d00*/  ISETP.NE.AND P1, PT, R41, 0x1, PT ;  /* 0x000000012900780c */ /* 0x002fe20003f25270 */
[----:B--2---:R-:W-:Y:S01]  /*4d10*/  VIADD R0, R0, 0xb0 ;  /* 0x000000b000007836 */ /* 0x004fe20000000000 */
[----:B------:R-:W-:Y:S04]  /*4d20*/  ISETP.GE.AND P0, PT, R40, 0x1, PT ;  /* 0x000000012800780c */ /* 0x000fe80003f06270 */
[----:B------:R-:W1:Y:S01]  /*4d30*/  LDC.64 R8, c[0x0][0xb18] ;  /* 0x0002c600ff087b82 */ /* 0x000e620000000a00 */
[----:B------:R-:W-:Y:S01]  /*4d40*/  PRMT R0, RZ, 0x654, R0 ;  /* 0x00000654ff007816 */ /* 0x000fe20000000000 */
[----:B------:R-:W-:Y:S01]  /*4d50*/  @!PT LDS RZ, [RZ] ;  /* 0x00000000fffff984 */ /* 0x000fe20000000800 */
[----:B------:R-:W-:Y:S01]  /*4d60*/  @!PT LDS RZ, [RZ] ;  /* 0x00000000fffff984 */ /* 0x000fe20000000800 */
[----:B------:R-:W-:Y:S01]  /*4d70*/  @!PT LDS RZ, [RZ] ;  /* 0x00000000fffff984 */ /* 0x000fe20000000800 */
[----:B------:R-:W-:Y:S01]  /*4d80*/  @!PT LDS RZ, [RZ] ;  /* 0x00000000fffff984 */ /* 0x000fe20000000800 */
[----:B------:R2:W-:Y:S06]  /*4d90*/  MEMBAR.ALL.CTA ;  /* 0x0000000000007992 */ /* 0x0005ec0000008000 */
[----:B--2---:R-:W2:Y:S01]  /*4da0*/  FENCE.VIEW.ASYNC.S ;  /* 0x00000000000073c6 */ /* 0x004ea20000000000 */
[----:B------:R-:W1:Y:S08]  /*4db0*/  @!P1 LDC R12, c[0x0][0xb20] ;  /* 0x0002c800ff0c9b82 */ /* 0x000e700000000800 */
[----:B------:R-:W1:Y:S01]  /*4dc0*/  @!P1 LDC R7, c[0x0][0xb0c] ;  /* 0x0002c300ff079b82 */ /* 0x000e620000000800 */
[----:B--2---:R2:W-:Y:S01]  /*4dd0*/  SYNCS.ARRIVE.TRANS64.RED.A1T0 RZ, [R0+URZ], RZ ;  /* 0x000000ff00ff79a7 */ /* 0x0045e200081004ff */
[----:B---3--:R-:W-:Y:S04]  /*4de0*/  LOP3.LUT P4, RZ, R18, 0x1, RZ, 0xc0, !PT ;  /* 0x0000000112ff7812 */ /* 0x008fe8000788c0ff */
[----:B------:R-:W-:Y:S09]  /*4df0*/  P2R R111, PR, RZ, 0x10 ;  /* 0x00000010ff6f7803 */ /* 0x000ff20000000000 */
[----:B------:R-:W-:Y:S02]  /*4e00*/  @P4 MOV R44, R16 ;  /* 0x00000010002c4202 */ /* 0x000fe40000000f00 */
[----:B------:R-:W-:Y:S01]  /*4e10*/  @P4 LOP3.LUT R43, R17, 0xffff, RZ, 0xc0, !PT ;  /* 0x0000ffff112b4812 */ /* 0x000fe200078ec0ff */
[----:B--2-4-:R-:W-:Y:S06]  /*4e20*/  @!P0 BRA `(.L_x_85) ;  /* 0x0000000000a48947 */ /* 0x014fec0003800000 */
[----:B------:R-:W-:Y:S01]  /*4e30*/  IMAD.HI.U32 R0, R98, R39, RZ ;  /* 0x0000002762007227 */ /* 0x000fe200078e00ff */
[----:B------:R-:W-:Y:S02]  /*4e40*/  ISETP.NE.AND P0, PT, R38, 0x1, PT ;  /* 0x000000012600780c */ /* 0x000fe40003f05270 */
[----:B------:R-:W-:Y:S01]  /*4e50*/  ISETP.NE.AND P2, PT, R40, 0x1, PT ;  /* 0x000000012800780c */ /* 0x000fe20003f45270 */
[----:B------:R-:W-:Y:S01]  /*4e60*/  IMAD.HI.U32 R4, R99, R92, RZ ;  /* 0x0000005c63047227 */ /* 0x000fe200078e00ff */
[----:B------:R-:W-:Y:S02]  /*4e70*/  SHF.R.U32.HI R0, RZ, R97, R0 ;  /* 0x00000061ff007219 */ /* 0x000fe40000011600 */
[----:B------:R-:W-:Y:S01]  /*4e80*/  ISETP.NE.AND P3, PT, R42, 0x1, PT ;  /* 0x000000012a00780c */ /* 0x000fe20003f65270 */
[----:B------:R-:W-:Y:S01]  /*4e90*/  IMAD.HI.U32 R6, R43, R39, RZ ;  /* 0x000000272b067227 */ /* 0x000fe200078e00ff */
[-C--:B------:R-:W-:Y:S02]  /*4ea0*/  SHF.R.U32.HI R4, RZ, R93.reuse, R4 ;  /* 0x0000005dff047219 */ /* 0x080fe40000011604 */
[----:B------:R-:W-:Y:S01]  /*4eb0*/  SEL R0, R98, R0, !P0 ;  /* 0x0000000062007207 */ /* 0x000fe20004000000 */
[----:B------:R-:W-:Y:S01]  /*4ec0*/  IMAD.HI.U32 R5, R44, R92, RZ ;  /* 0x0000005c2c057227 */ /* 0x000fe200078e00ff */
[----:B------:R-:W-:Y:S03]  /*4ed0*/  SEL R4, R99, R4, !P3 ;  /* 0x0000000463047207 */ /* 0x000fe60005800000 */
[-C--:B------:R-:W-:Y:S01]  /*4ee0*/  IMAD.HI.U32 R3, R0, R36.reuse, RZ ;  /* 0x0000002400037227 */ /* 0x080fe200078e00ff */
[----:B------:R-:W-:Y:S03]  /*4ef0*/  SHF.R.U32.HI R5, RZ, R93, R5 ;  /* 0x0000005dff057219 */ /* 0x000fe60000011605 */
[----:B------:R-:W-:Y:S01]  /*4f00*/  IMAD.HI.U32 R2, R4, R36, RZ ;  /* 0x0000002404027227 */ /* 0x000fe200078e00ff */
[----:B------:R-:W-:Y:S02]  /*4f10*/  @P2 SHF.R.U32.HI R0, RZ, R37, R3 ;  /* 0x00000025ff002219 */ /* 0x000fe40000011603 */
[----:B------:R-:W-:Y:S02]  /*4f20*/  SHF.R.U32.HI R3, RZ, R97, R6 ;  /* 0x00000061ff037219 */ /* 0x000fe40000011606 */
[----:B------:R-:W-:Y:S01]  /*4f30*/  @P2 SHF.R.U32.HI R4, RZ, R37, R2 ;  /* 0x00000025ff042219 */ /* 0x000fe20000011602 */
[----:B------:R-:W-:Y:S01]  /*4f40*/  IMAD R0, R40, R0, RZ ;  /* 0x0000000028007224 */ /* 0x000fe200078e02ff */
[----:B------:R-:W-:Y:S02]  /*4f50*/  SEL R3, R43, R3, !P0 ;  /* 0x000000032b037207 */ /* 0x000fe40004000000 */
[----:B------:R-:W-:Y:S01]  /*4f60*/  SEL R2, R44, R5, !P3 ;  /* 0x000000052c027207 */ /* 0x000fe20005800000 */
[----:B------:R-:W-:Y:S01]  /*4f70*/  IMAD R5, R40, R4, RZ ;  /* 0x0000000428057224 */ /* 0x000fe200078e02ff */
[C---:B------:R-:W-:Y:S01]  /*4f80*/  ISETP.GE.AND P0, PT, R3.reuse, R0, PT ;  /* 0x000000000300720c */ /* 0x040fe20003f06270 */
[C---:B------:R-:W-:Y:S03]  /*4f90*/  IMAD.HI.U32 R0, R3.reuse, R36, RZ ;  /* 0x0000002403007227 */ /* 0x040fe600078e00ff */
[C---:B------:R-:W-:Y:S02]  /*4fa0*/  ISETP.GE.OR P0, PT, R2.reuse, R5, P0 ;  /* 0x000000050200720c */ /* 0x040fe40000706670 */
[----:B------:R-:W-:Y:S04]  /*4fb0*/  SHF.R.U32.HI R0, RZ, R37, R0 ;  /* 0x00000025ff007219 */ /* 0x000fe80000011600 */
[C---:B------:R-:W-:Y:S05]  /*4fc0*/  SEL R6, R3.reuse, R0, !P2 ;  /* 0x0000000003067207 */ /* 0x040fea0005000000 */
        /* <DEDUP_REMOVED lines=14> */
[----:B------:R-:W-:Y:S07]  /*50b0*/  IMAD R43, R3, R38, R43 ;  /* 0x00000026032b7224 */ /* 0x000fee00078e022b */
.L_x_85:
[----:B-1----:R-:W-:Y:S01]  /*50c0*/  @!P1 ISETP.NE.AND P0, PT, R8, 0x1, PT ;  /* 0x000000010800980c */ /* 0x002fe20003f05270 */
[----:B------:R-:W-:Y:S01]  /*50d0*/  @!P1 IMAD.HI.U32 R0, R44, R10, RZ ;  /* 0x0000000a2c009227 */ /* 0x000fe200078e00ff */
[----:B------:R-:W-:Y:S01]  /*50e0*/  @!P1 ISETP.NE.AND P2, PT, R7, 0x1, PT ;  /* 0x000000010700980c */ /* 0x000fe20003f45270 */
[----:B------:R-:W-:Y:S01]  /*50f0*/  ULOP3.LUT UP0, URZ, UR48, 0x1b0, URZ, 0xc0, !UPT ;  /* 0x000001b030ff7892 */ /* 0x000fe2000f80c0ff */
[----:B------:R-:W-:Y:S01]  /*5100*/  R2UR UR42, R15 ;  /* 0x000000000f2a72ca */ /* 0x000fe200000e0000 */
[C---:B------:R-:W-:Y:S01]  /*5110*/  @!P1 IMAD.HI.U32 R2, R43.reuse, R9, RZ ;  /* 0x000000092b029227 */ /* 0x040fe200078e00ff */
[----:B------:R-:W-:Y:S02]  /*5120*/  @!P1 SHF.R.U32.HI R0, RZ, R11, R0 ;  /* 0x0000000bff009219 */ /* 0x000fe40000011600 */
[----:B------:R-:W-:Y:S01]  /*5130*/  R2UR UR41, R14 ;  /* 0x000000000e2972ca */ /* 0x000fe200000e0000 */
[----:B------:R-:W-:Y:S01]  /*5140*/  VIADD R112, R112, 0x1 ;  /* 0x0000000170707836 */ /* 0x000fe20000000000 */
[----:B------:R-:W-:Y:S02]  /*5150*/  @!P1 SHF.R.U32.HI R2, RZ, R12, R2 ;  /* 0x0000000cff029219 */ /* 0x000fe40000011602 */
[----:B------:R-:W-:Y:S02]  /*5160*/  @!P1 SEL R3, R44, R0, !P2 ;  /* 0x000000002c039207 */ /* 0x000fe40005000000 */
[----:B------:R-:W-:Y:S02]  /*5170*/  @!P1 SEL R2, R43, R2, !P0 ;  /* 0x000000022b029207 */ /* 0x000fe40004000000 */
[----:B------:R-:W-:Y:S01]  /*5180*/  @P4 SHF.R.U32.HI R103, RZ, 0x10, R17 ;  /* 0x00000010ff674819 */ /* 0x000fe20000011611 */
[----:B------:R-:W-:Y:S02]  /*5190*/  USHF.L.U32 UR42, UR42, 0x6, URZ ;  /* 0x000000062a2a7899 */ /* 0x000fe400080006ff */
[----:B------:R-:W-:Y:S02]  /*51a0*/  @!P1 IMAD.IADD R0, R2, 0x1, -R3 ;  /* 0x0000000102009824 */ /* 0x000fe400078e0a03 */
[----:B------:R-:W-:Y:S01]  /*51b0*/  @!P1 IMAD.IADD R2, R3, 0x1, -R2 ;  /* 0x0000000103029824 */ /* 0x000fe200078e0a02 */
[----:B------:R-:W-:Y:S01]  /*51c0*/  USHF.L.U32 UR41, UR41, 0x8, URZ ;  /* 0x0000000829297899 */ /* 0x000fe200080006ff */
[----:B------:R-:W-:Y:S02]  /*51d0*/  @!P1 IMAD R44, R0, R7, R44 ;  /* 0x00000007002c9224 */ /* 0x000fe400078e022c */
[----:B------:R-:W-:Y:S01]  /*51e0*/  @!P1 IMAD R43, R2, R8, R43 ;  /* 0x00000008022b9224 */ /* 0x000fe200078e022b */
[----:B------:R-:W-:Y:S08]  /*51f0*/  BRA.U !UP0, `(.L_x_86) ;  /* 0x0000000108407547 */ /* 0x000ff0000b800000 */
[----:B------:R-:W1:Y:S01]  /*5200*/  LDCU.64 UR8, c[0x4][0x88] ;  /* 0x01001100ff0877ac */ /* 0x000e620008000a00 */
[----:B------:R-:W-:Y:S01]  /*5210*/  MOV R3, 0x0 ;  /* 0x0000000000037802 */ /* 0x000fe20000000f00 */
[----:B------:R-:W-:Y:S02]  /*5220*/  HFMA2 R12, -RZ, RZ, 0, 5.9604644775390625e-08 ;  /* 0x00000001ff0c7431 */ /* 0x000fe400000001ff */
[----:B------:R-:W-:Y:S02]  /*5230*/  IMAD.MOV.U32 R8, RZ, RZ, 0x70 ;  /* 0x00000070ff087424 */ /* 0x000fe400078e00ff */
[----:B------:R-:W-:Y:S01]  /*5240*/  IMAD.MOV.U32 R13, RZ, RZ, RZ ;  /* 0x000000ffff0d7224 */ /* 0x000fe200078e00ff */
[----:B------:R-:W2:Y:S01]  /*5250*/  LDCU.64 UR6, c[0x4][0x90] ;  /* 0x01001200ff0677ac */ /* 0x000ea20008000a00 */
[----:B------:R-:W3:Y:S01]  /*5260*/  LDC.64 R2, c[0x4][R3] ;  /* 0x0100000003027b82 */ /* 0x000ee20000000a00 */
[----:B------:R-:W4:Y:S01]  /*5270*/  LDCU.64 UR4, c[0x4][0x8] ;  /* 0x01000100ff0477ac */ /* 0x000f220008000a00 */
[----:B-1----:R-:W-:Y:S01]  /*5280*/  MOV R5, UR9 ;  /* 0x0000000900057c02 */ /* 0x002fe20008000f00 */
[----:B------:R-:W-:Y:S01]  /*5290*/  IMAD.U32 R4, RZ, RZ, UR8 ;  /* 0x00000008ff047e24 */ /* 0x000fe2000f8e00ff */
[----:B--2---:R-:W-:Y:S01]  /*52a0*/  MOV R7, UR7 ;  /* 0x0000000700077c02 */ /* 0x004fe20008000f00 */
[----:B------:R-:W-:Y:S01]  /*52b0*/  IMAD.U32 R6, RZ, RZ, UR6 ;  /* 0x00000006ff067e24 */ /* 0x000fe2000f8e00ff */
[----:B----4-:R-:W-:Y:S01]  /*52c0*/  MOV R11, UR5 ;  /* 0x00000005000b7c02 */ /* 0x010fe20008000f00 */
[----:B------:R-:W-:Y:S02]  /*52d0*/  IMAD.U32 R10, RZ, RZ, UR4 ;  /* 0x00000004ff0a7e24 */ /* 0x000fe4000f8e00ff */
[----:B------:R-:W-:Y:S07]  /*52e0*/  LEPC R20, `(.L_x_86) ;  /* 0x000000001014794e */ /* 0x000fee0000000000 */
[----:B---3-5:R-:W-:Y:S05]  /*52f0*/  CALL.ABS.NOINC R2 ;  /* 0x0000000002007343 */ /* 0x028fea0003c00000 */
.L_x_86:
[----:B------:R-:W-:Y:S01]  /*5300*/  LOP3.LUT P0, RZ, R109, 0x1b0, RZ, 0xc0, !PT ;  /* 0x000001b06dff7812 */ /* 0x000fe2000780c0ff */
[----:B------:R-:W-:Y:S11]  /*5310*/  BSSY.RECONVERGENT B6, `(.L_x_87) ;  /* 0x0000013000067945 */ /* 0x000ff60003800200 */
[----:B------:R-:W-:Y:S01]  /*5320*/  @!UPT UIADD3 URZ, UPT, UPT, URZ, URZ, URZ ;  /* 0x000000fffffff290 */ /* 0x000fe2000fffe0ff */
[----:B------:R-:W-:Y:S05]  /*5330*/  @!P0 BRA `(.L_x_88) ;  /* 0x0000000000408947 */ /* 0x000fea0003800000 */
        /* <DEDUP_REMOVED lines=16> */
.L_x_88:
[----:B------:R-:W-:Y:S05]  /*5440*/  BSYNC.RECONVERGENT B6 ;  /* 0x0000000000067941 */ /* 0x000fea0003800200 */
.L_x_87:
[----:B------:R-:W-:Y:S01]  /*5450*/  ISETP.NE.U32.AND P4, PT, R90, RZ, PT ;  /* 0x000000ff5a00720c */ /* 0x000fe20003f85070 */
[----:B------:R-:W-:Y:S01]  /*5460*/  UISETP.NE.AND UP2, UPT, UR50, URZ, UPT ;  /* 0x000000ff3200728c */ /* 0x000fe2000bf45270 */
[----:B------:R-:W-:Y:S01]  /*5470*/  ISETP.NE.U32.AND P2, PT, RZ, UR38, PT ;  /* 0x00000026ff007c0c */ /* 0x000fe2000bf45070 */
[----:B------:R-:W-:Y:S01]  /*5480*/  UISETP.NE.U32.AND UP1, UPT, UR44, URZ, UPT ;  /* 0x000000ff2c00728c */ /* 0x000fe2000bf25070 */
[----:B------:R-:W-:Y:S01]  /*5490*/  ISETP.NE.AND.EX P4, PT, R91, RZ, PT, P4 ;  /* 0x000000ff5b00720c */ /* 0x000fe20003f85340 */
[----:B------:R-:W-:Y:S01]  /*54a0*/  UPLOP3.LUT UP0, UPT, UPT, UPT, UPT, 0x40, 0x4 ;  /* 0x000000000004789c */ /* 0x000fe20003f0e870 */
[----:B------:R-:W-:Y:S01]  /*54b0*/  ISETP.NE.AND.EX P2, PT, RZ, UR39, PT, P2 ;  /* 0x00000027ff007c0c */ /* 0x000fe2000bf45320 */
[----:B------:R-:W-:Y:S01]  /*54c0*/  UISETP.NE.AND.EX UP1, UPT, UR45, URZ, UPT, UP1 ;  /* 0x000000ff2d00728c */ /* 0x000fe2000bf25310 */
[----:B------:R-:W-:Y:S04]  /*54d0*/  PLOP3.LUT P1, PT, PT, PT, UP2, 0x80, 0x8 ;  /* 0x000000000008781c */ /* 0x000fe80003f2f028 */
[----:B------:R-:W-:Y:S06]  /*54e0*/  @UP2 UPLOP3.LUT UP0, UPT, UPT, UPT, UP1, 0x80, 0x8 ;  /* 0x000000000008289c */ /* 0x000fec0003f0f010 */
[----:B------:R-:W-:Y:S01]  /*54f0*/  PLOP3.LUT P0, PT, PT, PT, UP0, 0x80, 0x8 ;  /* 0x000000000008781c */ /* 0x000fe20003f0f008 */
[----:B------:R-:W-:Y:S01]  /*5500*/  @!UPT UIADD3 URZ, UPT, UPT, URZ, URZ, URZ ;  /* 0x000000fffffff290 */ /* 0x000fe2000fffe0ff */
[----:B------:R-:W-:Y:S11]  /*5510*/  BRA.U !UP1, `(.L_x_89) ;  /* 0x0000000109387547 */ /* 0x000ff6000b800000 */
[----:B------:R-:W-:Y:S01]  /*5520*/  UISETP.NE.U32.AND UP0, UPT, UR38, URZ, UPT ;  /* 0x000000ff2600728c */ /* 0x000fe2000bf05070 */
[----:B------:R-:W-:Y:S02]  /*5530*/  HFMA2 R0, -RZ, RZ, 0, 5.9604644775390625e-08 ;  /* 0x00000001ff007431 */ /* 0x000fe400000001ff */
[----:B------:R-:W-:Y:S01]  /*5540*/  IMAD.MOV.U32 R96, RZ, RZ, 0x1 ;  /* 0x00000001ff607424 */ /* 0x000fe200078e00ff */
[----:B------:R-:W-:Y:S06]  /*5550*/  UISETP.NE.AND.EX UP0, UPT, UR39, URZ, UPT, UP0 ;  /* 0x000000ff2700728c */ /* 0x000fec000bf05300 */
[----:B------:R-:W-:Y:S05]  /*5560*/  PLOP3.LUT P3, PT, PT, PT, UP0, 0x80, 0x8 ;  /* 0x000000000008781c */ /* 0x000fea0003f6f008 */
[----:B------:R-:W1:Y:S01]  /*5570*/  @UP0 LDCU.64 UR6, c[0x0][0x888] ;  /* 0x00011100ff0607ac */ /* 0x000e620008000a00 */
[----:B------:R-:W-:Y:S07]  /*5580*/  @UP0 UIMAD UR4, UR36, UR44, URZ ;  /* 0x0000002c240402a4 */ /* 0x000fee000f8e02ff */
[----:B------:R-:W-:Y:S01]  /*5590*/  @!P3 PRMT R96, R0, 0x7610, R96 ;  /* 0x000076100060b816 */ /* 0x000fe20000000060 */
[----:B-1----:R-:W-:Y:S03]  /*55a0*/  @UP0 UIMAD.WIDE UR6, UR4, 0x4, UR6 ;  /* 0x00000004040608a5 */ /* 0x002fe6000f8e0206 */
[----:B------:R-:W1:Y:S03]  /*55b0*/  @!UP0 LDCU UR4, c[0x0][0x880] ;  /* 0x00011000ff0487ac */ /* 0x000e660008000800 */
[----:B------:R-:W-:Y:S01]  /*55c0*/  IMAD.U32 R2, RZ, RZ, UR6 ;  /* 0x00000006ff027e24 */ /* 0x000fe2000f8e00ff */
[----:B------:R-:W-:Y:S05]  /*55d0*/  MOV R3, UR7 ;  /* 0x0000000700037c02 */ /* 0x000fea0008000f00 */
[----:B-----5:R2:W5:Y:S02]  /*55e0*/  @P3 LDG.E R49, desc[UR46][R2.64] ;  /* 0x0000002e02313981 */ /* 0x020564000c1e1900 */
[----:B-12---:R-:W-:Y:S02]  /*55f0*/  @!P3 IMAD.U32 R49, RZ, RZ, UR4 ;  /* 0x00000004ff31be24 */ /* 0x006fe4000f8e00ff */
.L_x_89:
[----:B------:R-:W-:Y:S05]  /*5600*/  @!P4 BRA `(.L_x_90) ;  /* 0x000000000020c947 */ /* 0x000fea0003800000 */
[----:B------:R-:W-:Y:S04]  /*5610*/  ISETP.NE.U32.AND P3, PT, R88, RZ, PT ;  /* 0x000000ff5800720c */ /* 0x000fe80003f65070 */
[----:B------:R-:W-:Y:S11]  /*5620*/  ISETP.NE.AND.EX P3, PT, R89, RZ, PT, P3 ;  /* 0x000000ff5900720c */ /* 0x000ff60003f65330 */
[----:B------:R-:W-:Y:S02]  /*5630*/  @!UPT UIADD3 URZ, UPT, UPT, URZ, URZ, URZ ;  /* 0x000000fffffff290 */ /* 0x000fe4000fffe0ff */
[----:B------:R-:W1:Y:S01]  /*5640*/  @P3 LDC.64 R2, c[0x0][0x8a8] ;  /* 0x00022a00ff023b82 */ /* 0x000e620000000a00 */
[----:B------:R-:W-:Y:S04]  /*5650*/  @P3 IMAD R0, R90, UR36, RZ ;  /* 0x000000245a003c24 */ /* 0x000fe8000f8e02ff */
[----:B-1----:R-:W-:Y:S05]  /*5660*/  @P3 IMAD.WIDE R2, R0, 0x4, R2 ;  /* 0x0000000400023825 */ /* 0x002fea00078e0202 */
[----:B-----5:R1:W5:Y:S02]  /*5670*/  @P3 LDG.E R47, desc[UR46][R2.64] ;  /* 0x0000002e022f3981 */ /* 0x020364000c1e1900 */
[----:B-1----:R-:W2:Y:S02]  /*5680*/  @!P3 LDC R47, c[0x0][0x8a0] ;  /* 0x00022800ff2fbb82 */ /* 0x002ea40000000800 */
.L_x_90:
[----:B-----5:R-:W-:Y:S01]  /*5690*/  FSETP.NEU.AND P4, PT, R49, RZ, PT ;  /* 0x000000ff3100720b */ /* 0x020fe20003f8d000 */
[----:B------:R-:W-:Y:S01]  /*56a0*/  BSSY B1, `(.L_x_91) ;  /* 0x0000042000017945 */ /* 0x000fe20003800000 */
[----:B------:R-:W-:Y:S01]  /*56b0*/  SEL R5, RZ, 0xffffffff, P2 ;  /* 0xffffffffff057807 */ /* 0x000fe20001000000 */
[----:B------:R-:W-:Y:S01]  /*56c0*/  IMAD.MOV.U32 R115, RZ, RZ, 0x1 ;  /* 0x00000001ff737424 */ /* 0x000fe200078e00ff */
[----:B------:R-:W-:Y:S02]  /*56d0*/  LOP3.LUT P3, RZ, R96, 0xff, RZ, 0xc0, !PT ;  /* 0x000000ff60ff7812 */ /* 0x000fe4000786c0ff */
[----:B------:R-:W-:Y:S02]  /*56e0*/  CS2R R86, SRZ ;  /* 0x0000000000567805 */ /* 0x000fe4000001ff00 */
[----:B------:R-:W-:Y:S02]  /*56f0*/  @P1 SEL R0, RZ, 0xffffffff, P4 ;  /* 0xffffffffff001807 */ /* 0x000fe40002000000 */
[----:B------:R-:W-:Y:S02]  /*5700*/  CS2R R84, SRZ ;  /* 0x0000000000547805 */ /* 0x000fe4000001ff00 */
[----:B------:R-:W-:Y:S02]  /*5710*/  LEA R2, R105, UR49, 0x3 ;  /* 0x0000003169027c11 */ /* 0x000fe4000f8e18ff */
[----:B------:R-:W-:Y:S02]  /*5720*/  CS2R R82, SRZ ;  /* 0x0000000000527805 */ /* 0x000fe4000001ff00 */
[----:B------:R-:W-:Y:S02]  /*5730*/  @P0 SEL R0, R5, R0, !P3 ;  /* 0x0000000005000207 */ /* 0x000fe40005800000 */
[----:B------:R-:W-:Y:S02]  /*5740*/  CS2R R80, SRZ ;  /* 0x0000000000507805 */ /* 0x000fe4000001ff00 */
[----:B------:R-:W-:Y:S02]  /*5750*/  LEA R113, R45, UR49, 0x3 ;  /* 0x000000312d717c11 */ /* 0x000fe4000f8e18ff */
[----:B------:R-:W-:Y:S02]  /*5760*/  @P1 LOP3.LUT R0, R0, 0x1, RZ, 0xc0, !PT ;  /* 0x0000000100001812 */ /* 0x000fe400078ec0ff */
[----:B------:R-:W-:Y:S02]  /*5770*/  SHF.L.U32 R3, R107, 0x1f, RZ ;  /* 0x0000001f6b037819 */ /* 0x000fe400000006ff */
[----:B------:R-:W-:Y:S02]  /*5780*/  ISETP.NE.U32.OR P6, PT, R0, 0x1, !P1 ;  /* 0x000000010000780c */ /* 0x000fe40004fc5470 */
[----:B------:R-:W-:Y:S02]  /*5790*/  PLOP3.LUT P2, PT, PT, PT, UP1, 0x80, 0x8 ;  /* 0x000000000008781c */ /* 0x000fe40003f4f018 */
[----:B------:R-:W-:Y:S02]  /*57a0*/  LEA.HI R48, R45, R45, RZ, 0x1 ;  /* 0x0000002d2d307211 */ /* 0x000fe400078f08ff */
[----:B------:R-:W-:Y:S02]  /*57b0*/  SEL R4, RZ, 0xffffffff, P4 ;  /* 0xffffffffff047807 */ /* 0x000fe40002000000 */
[----:B------:R-:W-:Y:S05]  /*57c0*/  P2R R118, PR, RZ, 0x40 ;  /* 0x00000040ff767803 */ /* 0x000fea0000000000 */
[----:B------:R-:W-:Y:S02]  /*57d0*/  @P6 SHF.L.U32 R0, R104, 0x1f, RZ ;  /* 0x0000001f68006819 */ /* 0x000fe400000006ff */
[----:B------:R-:W-:Y:S02]  /*57e0*/  @P2 SEL R4, R5, R4, !P3 ;  /* 0x0000000405042207 */ /* 0x000fe40005800000 */
[----:B------:R1:W3:Y:S02]  /*57f0*/  @P6 SYNCS.PHASECHK.TRANS64.TRYWAIT P1, [R2+URZ+0x50], R0 ;  /* 0x00005000020065a7 */ /* 0x0002e400080211ff */
[----:B------:R-:W-:Y:S04]  /*5800*/  LOP3.LUT R4, R4, 0x1, RZ, 0xc0, !PT ;  /* 0x0000000104047812 */ /* 0x000fe800078ec0ff */
[----:B------:R-:W-:Y:S04]  /*5810*/  ISETP.NE.U32.AND P5, PT, R4, 0x1, PT ;  /* 0x000000010400780c */ /* 0x000fe80003fa5070 */
[----:B------:R-:W-:Y:S01]  /*5820*/  P2R R116, PR, RZ, 0x20 ;  /* 0x00000020ff747803 */ /* 0x000fe20000000000 */
[----:B------:R4:W2:Y:S01]  /*5830*/  SYNCS.PHASECHK.TRANS64.TRYWAIT P0, [R113+URZ+0xc0], R3 ;  /* 0x0000c003710075a7 */ /* 0x0008a200080011ff */
[C---:B-1----:R-:W-:Y:S01]  /*5840*/  IMAD.SHL.U32 R0, R48.reuse, 0x80, RZ ;  /* 0x0000008030007824 */ /* 0x042fe200078e00ff */
[----:B------:R-:W-:Y:S04]  /*5850*/  LOP3.LUT R48, R48, 0xffe, RZ, 0xc0, !PT ;  /* 0x00000ffe30307812 */ /* 0x000fe800078ec0ff */
[----:B------:R-:W-:Y:S01]  /*5860*/  LOP3.LUT R0, R0, 0xffffff00, RZ, 0xc0, !PT ;  /* 0xffffff0000007812 */ /* 0x000fe200078ec0ff */
[----:B------:R-:W-:Y:S04]  /*5870*/  IMAD.IADD R48, R45, 0x1, -R48 ;  /* 0x000000012d307824 */ /* 0x000fe800078e0a30 */
[----:B------:R-:W-:Y:S04]  /*5880*/  IMAD.IADD R0, R46, 0x1, R0 ;  /* 0x000000012e007824 */ /* 0x000fe800078e0200 */
[----:B------:R-:W-:Y:S01]  /*5890*/  IMAD R48, R48, 0x100000, R0 ;  /* 0x0010000030307824 */ /* 0x000fe200078e0200 */
[----:B---3--:R-:W-:Y:S01]  /*58a0*/  @P6 SEL R115, RZ, 0x1, !P1 ;  /* 0x00000001ff736807 */ /* 0x008fe20004800000 */
[----:B----4-:R-:W-:Y:S06]  /*58b0*/  @!P6 BRA `(.L_x_92) ;  /* 0x000000000080e947 */ /* 0x010fec0003800000 */
[----:B------:R-:W-:Y:S01]  /*58c0*/  @P5 IMAD R5, R105, 0x1000, R100 ;  /* 0x0000100069055824 */ /* 0x000fe200078e0264 */
[----:B------:R-:W-:Y:S01]  /*58d0*/  ISETP.NE.AND P1, PT, R115, RZ, PT ;  /* 0x000000ff7300720c */ /* 0x000fe20003f25270 */
[----:B------:R-:W-:Y:S01]  /*58e0*/  BSSY B0, `(.L_x_93) ;  /* 0x000000b000007945 */ /* 0x000fe20003800000 */
[----:B------:R-:W-:Y:S01]  /*58f0*/  CS2R R82, SRZ ;  /* 0x0000000000527805 */ /* 0x000fe2000001ff00 */
[----:B------:R-:W-:Y:S01]  /*5900*/  @P5 VIADD R4, R5, UR49 ;  /* 0x0000003105045c36 */ /* 0x000fe20008000000 */
[----:B------:R-:W-:Y:S02]  /*5910*/  CS2R R80, SRZ ;  /* 0x0000000000507805 */ /* 0x000fe4000001ff00 */
[----:B------:R-:W-:Y:S02]  /*5920*/  CS2R R86, SRZ ;  /* 0x0000000000567805 */ /* 0x000fe4000001ff00 */
[----:B------:R-:W-:Y:S01]  /*5930*/  CS2R R84, SRZ ;  /* 0x0000000000547805 */ /* 0x000fe2000001ff00 */
[----:B------:R-:W-:Y:S04]  /*5940*/  @P5 IMAD R4, R108, -0x10, R4 ;  /* 0xfffffff06c045824 */ /* 0x000fe800078e0204 */
[----:B------:R-:W-:Y:S05]  /*5950*/  @P1 BRA `(.L_x_94) ;  /* 0x00000000000c1947 */ /* 0x000fea0003800000 */
[----:B------:R-:W-:Y:S04]  /*5960*/  SHF.L.U32 R0, R104, 0x1f, RZ ;  /* 0x0000001f68007819 */ /* 0x000fe800000006ff */
[----:B------:R-:W1:Y:S02]  /*5970*/  SYNCS.PHASECHK.TRANS64.TRYWAIT P1, [R2+URZ+0x50], R0 ;  /* 0x00005000020075a7 */ /* 0x000e6400080211ff */
[----:B-1----:R-:W-:Y:S05]  /*5980*/  @!P1 BRA `(.L_x_95) ;  /* 0x0000004000289947 */ /* 0x002fea0003800000 */
.L_x_94:
[----:B------:R-:W-:Y:S05]  /*5990*/  BSYNC B0 ;  /* 0x0000000000007941 */ /* 0x000fea0003800000 */
.L_x_93:
[----:B------:R-:W-:Y:S01]  /*59a0*/  ISETP.NE.AND P1, PT, R116, RZ, PT ;  /* 0x000000ff7400720c */ /* 0x000fe20003f25270 */
[----:B-1----:R-:W-:Y:S02]  /*59b0*/  VIADD R2, R2, 0x70 ;  /* 0x0000007002027836 */ /* 0x002fe40000000000 */
[----:B------:R-:W-:Y:S02]  /*59c0*/  IMAD.U32 R0, RZ, RZ, UR37 ;  /* 0x00000025ff007e24 */ /* 0x000fe4000f8e00ff */
[----:B------:R-:W-:Y:S03]  /*59d0*/  VIADD R105, R105, 0x1 ;  /* 0x0000000169697836 */ /* 0x000fe60000000000 */
[----:B------:R-:W-:Y:S05]  /*59e0*/  PRMT R0, R0, 0x654, R2 ;  /* 0x0000065400007816 */ /* 0x000fea0000000002 */
[----:B------:R1:W3:Y:S04]  /*59f0*/  @P1 LDS.128 R80, [R5+UR49+0x200] ;  /* 0x0002003105501984 */ /* 0x0002e80008000c00 */
[----:B------:R1:W4:Y:S01]  /*5a00*/  @P1 LDS.128 R84, [R4+0x210] ;  /* 0x0002100004541984 */ /* 0x0003220000000c00 */
[C---:B------:R-:W-:Y:S01]  /*5a10*/  ISETP.NE.AND P1, PT, R105.reuse, 0x4, PT ;  /* 0x000000046900780c */ /* 0x040fe20003f25270 */
[----:B------:R-:W-:Y:S01]  /*5a20*/  @!PT LDS RZ, [RZ] ;  /* 0x00000000fffff984 */ /* 0x000fe20000000800 */
[----:B------:R-:W-:Y:S01]  /*5a30*/  @!PT LDS RZ, [RZ] ;  /* 0x00000000fffff984 */ /* 0x000fe20000000800 */
[----:B------:R-:W-:Y:S01]  /*5a40*/  @!PT LDS RZ, [RZ] ;  /* 0x00000000fffff984 */ /* 0x000fe20000000800 */
[----:B------:R-:W-:Y:S01]  /*5a50*/  @!PT LDS RZ, [RZ] ;  /* 0x00000000fffff984 */ /* 0x000fe20000000800 */
[----:B------:R5:W-:Y:S06]  /*5a60*/  MEMBAR.ALL.CTA ;  /* 0x0000000000007992 */ /* 0x000bec0000008000 */
[----:B-----5:R-:W5:Y:S01]  /*5a70*/  FENCE.VIEW.ASYNC.S ;  /* 0x00000000000073c6 */ /* 0x020f620000000000 */
[----:B------:R-:W-:Y:S01]  /*5a80*/  SEL R105, R105, RZ, P1 ;  /* 0x000000ff69697207 */ /* 0x000fe20000800000 */
[----:B-----5:R5:W-:Y:S02]  /*5a90*/  SYNCS.ARRIVE.TRANS64.RED.A1T0 RZ, [R0+URZ], RZ ;  /* 0x000000ff00ff79a7 */ /* 0x020be400081004ff */
[----:B-----5:R-:W-:Y:S04]  /*5aa0*/  SEL R0, RZ, 0x1, P1 ;  /* 0x00000001ff007807 */ /* 0x020fe80000800000 */
[----:B-1-3--:R-:W-:Y:S02]  /*5ab0*/  LOP3.LUT R104, R104, R0, RZ, 0x3c, !PT ;  /* 0x0000000068687212 */ /* 0x00afe400078e3cff */
.L_x_92:
[----:B------:R-:W-:Y:S05]  /*5ac0*/  BSYNC B1 ;  /* 0x0000000000017941 */ /* 0x000fea0003800000 */
.L_x_91:
[----:B------:R-:W-:Y:S04]  /*5ad0*/  SHF.R.U32.HI R0, RZ, 0x15, R48 ;  /* 0x00000015ff007819 */ /* 0x000fe80000011630 */
[----:B------:R-:W-:Y:S01]  /*5ae0*/  LOP3.LUT P1, RZ, R0, 0x3, R101, 0x48, !PT ;  /* 0x0000000300ff7812 */ /* 0x000fe20007824865 */
[----:B------:R-:W-:Y:S01]  /*5af0*/  @!UPT UIADD3 URZ, UPT, UPT, URZ, URZ, URZ ;  /* 0x000000fffffff290 */ /* 0x000fe2000fffe0ff */
[----:B--2---:R-:W-:Y:S11]  /*5b00*/  @P0 BRA `(.L_x_96) ;  /* 0x0000000000080947 */ /* 0x004ff60003800000 */
[----:B------:R-:W1:Y:S02]  /*5b10*/  SYNCS.PHASECHK.TRANS64.TRYWAIT P0, [R113+URZ+0xc0], R3 ;  /* 0x0000c003710075a7 */ /* 0x000e6400080011ff */
[----:B-1----:R-:W-:Y:S05]  /*5b20*/  @!P0 BRA `(.L_x_97) ;  /* 0x0000003c00d48947 */ /* 0x002fea0003800000 */
.L_x_96:
[----:B------:R-:W-:Y:S05]  /*5b30*/  @!P1 BRA `(.L_x_98) ;  /* 0x0000000000409947 */ /* 0x000fea0003800000 */
[----:B------:R-:W2:Y:S01]  /*5b40*/  LDCU.64 UR8, c[0x4][0x78] ;  /* 0x01000f00ff0877ac */ /* 0x000ea20008000a00 */
[----:B-1----:R-:W-:Y:S01]  /*5b50*/  MOV R3, 0x0 ;  /* 0x0000000000037802 */ /* 0x002fe20000000f00 */
[----:B------:R-:W-:Y:S02]  /*5b60*/  HFMA2 R12, -RZ, RZ, 0, 5.9604644775390625e-08 ;  /* 0x00000001ff0c7431 */ /* 0x000fe400000001ff */
[----:B------:R-:W-:Y:S02]  /*5b70*/  IMAD.MOV.U32 R8, RZ, RZ, 0x192 ;  /* 0x00000192ff087424 */ /* 0x000fe400078e00ff */
[----:B------:R-:W-:Y:S01]  /*5b80*/  IMAD.MOV.U32 R13, RZ, RZ, RZ ;  /* 0x000000ffff0d7224 */ /* 0x000fe200078e00ff */
[----:B------:R-:W1:Y:S01]  /*5b90*/  LDCU.64 UR6, c[0x4][0x80] ;  /* 0x01001000ff0677ac */ /* 0x000e620008000a00 */
[----:B------:R-:W3:Y:S01]  /*5ba0*/  LDC.64 R2, c[0x4][R3] ;  /* 0x0100000003027b82 */ /* 0x000ee20000000a00 */
[----:B------:R-:W5:Y:S01]  /*5bb0*/  LDCU.64 UR4, c[0x4][0x18] ;  /* 0x01000300ff0477ac */ /* 0x000f620008000a00 */
[----:B--2---:R-:W-:Y:S01]  /*5bc0*/  MOV R5, UR9 ;  /* 0x0000000900057c02 */ /* 0x004fe20008000f00 */
[----:B------:R-:W-:Y:S01]  /*5bd0*/  IMAD.U32 R4, RZ, RZ, UR8 ;  /* 0x00000008ff047e24 */ /* 0x000fe2000f8e00ff */
[----:B-1----:R-:W-:Y:S01]  /*5be0*/  MOV R7, UR7 ;  /* 0x0000000700077c02 */ /* 0x002fe20008000f00 */
[----:B------:R-:W-:Y:S01]  /*5bf0*/  IMAD.U32 R6, RZ, RZ, UR6 ;  /* 0x00000006ff067e24 */ /* 0x000fe2000f8e00ff */
[----:B-----5:R-:W-:Y:S01]  /*5c00*/  MOV R11, UR5 ;  /* 0x00000005000b7c02 */ /* 0x020fe20008000f00 */
[----:B------:R-:W-:Y:S02]  /*5c10*/  IMAD.U32 R10, RZ, RZ, UR4 ;  /* 0x00000004ff0a7e24 */ /* 0x000fe4000f8e00ff */
[----:B------:R-:W-:Y:S07]  /*5c20*/  LEPC R20, `(.L_x_98) ;  /* 0x000000001014794e */ /* 0x000fee0000000000 */
[----:B---34-:R-:W-:Y:S05]  /*5c30*/  CALL.ABS.NOINC R2 ;  /* 0x0000000002007343 */ /* 0x018fea0003c00000 */
.L_x_98:
[----:B------:R-:W-:Y:S01]  /*5c40*/  F2FP.F16.E4M3.UNPACK_B R4, R81 ;  /* 0x00000051ff04723e */ /* 0x000fe200020006ff */
[----:B------:R-:W-:Y:S05]  /*5c50*/  WARPSYNC.ALL ;  /* 0x0000000000007948 */ /* 0x000fea0003800000 */
[----:B------:R-:W-:Y:S01]  /*5c60*/  R2UR UR4, R48 ;  /* 0x00000000300472ca */ /* 0x000fe200000e0000 */
[--C-:B------:R-:W-:Y:S01]  /*5c70*/  HADD2.F32 R53, -RZ, R4.reuse.H0_H0 ;  /* 0x20000004ff357230 */ /* 0x100fe20000004100 */
[-C--:B-1----:R-:W-:Y:S01]  /*5c80*/  F2FP.F16.E4M3.UNPACK_B R3, R80.reuse ;  /* 0x00000050ff03723e */ /* 0x082fe200020006ff */
[----:B------:R-:W-:Y:S01]  /*5c90*/  HADD2.F32 R54, -RZ, R4.H1_H1 ;  /* 0x30000004ff367230 */ /* 0x000fe20000004100 */
[----:B------:R-:W-:Y:S01]  /*5ca0*/  F2FP.F16.E4M3.UNPACK_B R0, R80.H1 ;  /* 0x00000050ff00723e */ /* 0x000fe200030006ff */
[----:B------:R-:W-:Y:S01]  /*5cb0*/  BSSY.RECONVERGENT B0, `(.L_x_99) ;  /* 0x0000099000007945 */ /* 0x000fe20003800200 */
[----:B------:R-:W-:Y:S01]  /*5cc0*/  F2FP.F16.E4M3.UNPACK_B R64, R83.H1 ;  /* 0x00000053ff40723e */ /* 0x000fe200030006ff */
[--C-:B------:R-:W-:Y:S01]  /*5cd0*/  HADD2.F32 R2, -RZ, R3.reuse.H0_H0 ;  /* 0x20000003ff027230 */ /* 0x100fe20000004100 */
[----:B----4-:R-:W-:Y:S01]  /*5ce0*/  F2FP.F16.E4M3.UNPACK_B R74, R86 ;  /* 0x00000056ff4a723e */ /* 0x010fe200020006ff */
[----:B------:R-:W-:Y:S01]  /*5cf0*/  HADD2.F32 R50, -RZ, R3.H1_H1 ;  /* 0x30000003ff327230 */ /* 0x000fe20000004100 */
[----:B------:R-:W-:Y:S01]  /*5d00*/  F2FP.F16.E4M3.UNPACK_B R3, R81.H1 ;  /* 0x00000051ff03723e */ /* 0x000fe200030006ff */
[--C-:B------:R-:W-:Y:S01]  /*5d10*/  HADD2.F32 R51, -RZ, R0.reuse.H0_H0 ;  /* 0x20000000ff337230 */ /* 0x100fe20000004100 */
[----:B------:R-:W-:Y:S01]  /*5d20*/  IADD3 R114, PT, PT, R100, UR49, RZ ;  /* 0x0000003164727c10 */ /* 0x000fe2000fffe0ff */
[----:B------:R-:W-:Y:S01]  /*5d30*/  HADD2.F32 R52, -RZ, R0.H1_H1 ;  /* 0x30000000ff347230 */ /* 0x000fe20000004100 */
[----:B------:R-:W-:Y:S01]  /*5d40*/  LDTM.16dp32bit_t0_t15.x32 R4, tmem[UR4] ;  /* 0x00000004000479ee */ /* 0x000fe20008a80000 */
[----:B------:R-:W1:Y:S01]  /*5d50*/  LDTM.16dp32bit_t16_t31.x32 R4, tmem[UR4+0x20] ;  /* 0x00002004000479ee */ /* 0x000e620008aa0000 */
[-C--:B------:R-:W-:Y:S01]  /*5d60*/  F2FP.F16.E4M3.UNPACK_B R0, R82.reuse ;  /* 0x00000052ff00723e */ /* 0x080fe200020006ff */
[--C-:B------:R-:W-:Y:S01]  /*5d70*/  HADD2.F32 R55, -RZ, R3.reuse.H0_H0 ;  /* 0x20000003ff377230 */ /* 0x100fe20000004100 */
[----:B------:R-:W-:Y:S01]  /*5d80*/  SHF.L.U32 R117, R102, 0x4, RZ ;  /* 0x0000000466757819 */ /* 0x000fe200000006ff */
[----:B------:R-:W-:Y:S01]  /*5d90*/  HADD2.F32 R56, -RZ, R3.H1_H1 ;  /* 0x30000003ff387230 */ /* 0x000fe20000004100 */
[----:B------:R-:W-:Y:S01]  /*5da0*/  F2FP.F16.E4M3.UNPACK_B R3, R82.H1 ;  /* 0x00000052ff03723e */ /* 0x000fe200030006ff */
[--C-:B------:R-:W-:Y:S01]  /*5db0*/  HADD2.F32 R57, -RZ, R0.reuse.H0_H0 ;  /* 0x20000000ff397230 */ /* 0x100fe20000004100 */
[----:B------:R-:W-:Y:S01]  /*5dc0*/  IADD3 R114, PT, PT, R114, R117, RZ ;  /* 0x0000007572727210 */ /* 0x000fe20007ffe0ff */
[----:B------:R-:W-:Y:S01]  /*5dd0*/  HADD2.F32 R58, -RZ, R0.H1_H1 ;  /* 0x30000000ff3a7230 */ /* 0x000fe20000004100 */
[----:B------:R-:W-:Y:S01]  /*5de0*/  F2FP.F16.E4M3.UNPACK_B R0, R83 ;  /* 0x00000053ff00723e */ /* 0x000fe200020006ff */
[--C-:B------:R-:W-:Y:S01]  /*5df0*/  HADD2.F32 R59, -RZ, R3.reuse.H0_H0 ;  /* 0x20000003ff3b7230 */ /* 0x100fe20000004100 */
[----:B------:R-:W-:Y:S01]  /*5e00*/  ISETP.NE.AND P0, PT, R110, RZ, PT ;  /* 0x000000ff6e00720c */ /* 0x000fe20003f05270 */
[----:B------:R-:W-:Y:S01]  /*5e10*/  HADD2.F32 R60, -RZ, R3.H1_H1 ;  /* 0x30000003ff3c7230 */ /* 0x000fe20000004100 */
[-C--:B------:R-:W-:Y:S01]  /*5e20*/  F2FP.F16.E4M3.UNPACK_B R3, R84.reuse ;  /* 0x00000054ff03723e */ /* 0x080fe200020006ff */
[--C-:B------:R-:W-:Y:S01]  /*5e30*/  HADD2.F32 R61, -RZ, R0.reuse.H0_H0 ;  /* 0x20000000ff3d7230 */ /* 0x100fe20000004100 */
[----:B------:R-:W-:Y:S01]  /*5e40*/  ISETP.NE.AND P6, PT, R118, RZ, PT ;  /* 0x000000ff7600720c */ /* 0x000fe20003fc5270 */
[----:B------:R-:W-:Y:S01]  /*5e50*/  HADD2.F32 R62, -RZ, R0.H1_H1 ;  /* 0x30000000ff3e7230 */ /* 0x000fe20000004100 */
[----:B------:R-:W-:Y:S01]  /*5e60*/  F2FP.F16.E4M3.UNPACK_B R0, R84.H1 ;  /* 0x00000054ff00723e */ /* 0x000fe200030006ff */
[--C-:B------:R-:W-:Y:S02]  /*5e70*/  HADD2.F32 R65, -RZ, R3.reuse.H0_H0 ;  /* 0x20000003ff417230 */ /* 0x100fe40000004100 */
[----:B------:R-:W-:Y:S01]  /*5e80*/  HADD2.F32 R66, -RZ, R3.H1_H1 ;  /* 0x30000003ff427230 */ /* 0x000fe20000004100 */
[-C--:B------:R-:W-:Y:S01]  /*5e90*/  F2FP.F16.E4M3.UNPACK_B R3, R85.reuse ;  /* 0x00000055ff03723e */ /* 0x080fe200020006ff */
[--C-:B------:R-:W-:Y:S02]  /*5ea0*/  HADD2.F32 R67, -RZ, R0.reuse.H0_H0 ;  /* 0x20000000ff437230 */ /* 0x100fe40000004100 */
[----:B------:R-:W-:Y:S01]  /*5eb0*/  HADD2.F32 R68, -RZ, R0.H1_H1 ;  /* 0x30000000ff447230 */ /* 0x000fe20000004100 */
[----:B------:R-:W-:Y:S01]  /*5ec0*/  F2FP.F16.E4M3.UNPACK_B R0, R85.H1 ;  /* 0x00000055ff00723e */ /* 0x000fe200030006ff */
[--C-:B------:R-:W-:Y:S02]  /*5ed0*/  HADD2.F32 R69, -RZ, R3.reuse.H0_H0 ;  /* 0x20000003ff457230 */ /* 0x100fe40000004100 */
[C---:B-1----:R-:W-:Y:S01]  /*5ee0*/  FMUL R7, R47.reuse, R7 ;  /* 0x000000072f077220 */ /* 0x042fe20000400000 */
[----:B------:R-:W-:Y:S01]  /*5ef0*/  HADD2.F32 R70, -RZ, R3.H1_H1 ;  /* 0x30000003ff467230 */ /* 0x000fe20000004100 */
[----:B------:R-:W-:Y:S01]  /*5f00*/  F2FP.F16.E4M3.UNPACK_B R3, R86.H1 ;  /* 0x00000056ff03723e */ /* 0x000fe200030006ff */
[--C-:B------:R-:W-:Y:S02]  /*5f10*/  HADD2.F32 R71, -RZ, R0.reuse.H0_H0 ;  /* 0x20000000ff477230 */ /* 0x100fe40000004100 */
[----:B------:R-:W-:Y:S02]  /*5f20*/  HADD2.F32 R72, -RZ, R0.H1_H1 ;  /* 0x30000000ff487230 */ /* 0x000fe40000004100 */
[----:B------:R-:W-:Y:S01]  /*5f30*/  FMUL R0, R47, R4 ;  /* 0x000000042f007220 */ /* 0x000fe20000400000 */
[--C-:B------:R-:W-:Y:S01]  /*5f40*/  HADD2.F32 R73, -RZ, R74.reuse.H0_H0 ;  /* 0x2000004aff497230 */ /* 0x100fe20000004100 */
[----:B------:R-:W-:Y:S01]  /*5f50*/  F2FP.F16.E4M3.UNPACK_B R4, R87 ;  /* 0x00000057ff04723e */ /* 0x000fe200020006ff */
[----:B------:R-:W-:Y:S02]  /*5f60*/  HADD2.F32 R74, -RZ, R74.H1_H1 ;  /* 0x3000004aff4a7230 */ /* 0x000fe40000004100 */
[----:B------:R-:W-:Y:S01]  /*5f70*/  FFMA R0, R49, R2, R0 ;  /* 0x0000000231007223 */ /* 0x000fe20000000000 */
[----:B------:R-:W-:Y:S01]  /*5f80*/  FMUL R2, R47, R5 ;  /* 0x000000052f027220 */ /* 0x000fe20000400000 */
[--C-:B------:R-:W-:Y:S01]  /*5f90*/  HADD2.F32 R75, -RZ, R3.reuse.H0_H0 ;  /* 0x20000003ff4b7230 */ /* 0x100fe20000004100 */
[----:B------:R-:W-:Y:S01]  /*5fa0*/  F2FP.F16.E4M3.UNPACK_B R5, R87.H1 ;  /* 0x00000057ff05723e */ /* 0x000fe200030006ff */
[----:B------:R-:W-:Y:S02]  /*5fb0*/  HADD2.F32 R76, -RZ, R3.H1_H1 ;  /* 0x30000003ff4c7230 */ /* 0x000fe40000004100 */
[----:B------:R-:W-:Y:S01]  /*5fc0*/  FFMA R2, R49, R50, R2 ;  /* 0x0000003231027223 */ /* 0x000fe20000000002 */
[--C-:B------:R-:W-:Y:S02]  /*5fd0*/  HADD2.F32 R50, -RZ, R4.reuse.H0_H0 ;  /* 0x20000004ff327230 */ /* 0x100fe40000004100 */
[C---:B------:R-:W-:Y:S01]  /*5fe0*/  FMUL R3, R47.reuse, R6 ;  /* 0x000000062f037220 */ /* 0x040fe20000400000 */
[--C-:B------:R-:W-:Y:S02]  /*5ff0*/  HADD2.F32 R77, -RZ, R5.reuse.H1_H1 ;  /* 0x30000005ff4d7230 */ /* 0x100fe40000004100 */
[C---:B------:R-:W-:Y:S01]  /*6000*/  FMUL R6, R47.reuse, R11 ;  /* 0x0000000b2f067220 */ /* 0x040fe20000400000 */
[----:B------:R-:W-:Y:S01]  /*6010*/  FMUL R11, R47, R16 ;  /* 0x000000102f0b7220 */ /* 0x000fe20000400000 */
[C---:B------:R-:W-:Y:S01]  /*6020*/  FFMA R3, R49.reuse, R51, R3 ;  /* 0x0000003331037223 */ /* 0x040fe20000000003 */
[----:B------:R-:W-:Y:S01]  /*6030*/  FFMA R7, R49, R52, R7 ;  /* 0x0000003431077223 */ /* 0x000fe20000000007 */
[----:B------:R-:W-:Y:S02]  /*6040*/  HADD2.F32 R51, -RZ, R4.H1_H1 ;  /* 0x30000004ff337230 */ /* 0x000fe40000004100 */
[C---:B------:R-:W-:Y:S01]  /*6050*/  FMUL R4, R47.reuse, R9 ;  /* 0x000000092f047220 */ /* 0x040fe20000400000 */
[----:B------:R-:W-:Y:S02]  /*6060*/  HADD2.F32 R52, -RZ, R5.H0_H0 ;  /* 0x20000005ff347230 */ /* 0x000fe40000004100 */
[----:B------:R-:W-:Y:S01]  /*6070*/  FMUL R16, R47, R21 ;  /* 0x000000152f107220 */ /* 0x000fe20000400000 */
[----:B------:R-:W-:Y:S01]  /*6080*/  F2FP.SATFINITE.E4M3.F32.PACK_AB_MERGE_C R78, R7, R3, RZ ;  /* 0x00000003074e723e */ /* 0x000fe200048070ff */
[C---:B------:R-:W-:Y:S01]  /*6090*/  FMUL R3, R47.reuse, R8 ;  /* 0x000000082f037220 */ /* 0x040fe20000400000 */
[C---:B------:R-:W-:Y:S01]  /*60a0*/  FMUL R7, R47.reuse, R12 ;  /* 0x0000000c2f077220 */ /* 0x040fe20000400000 */
[C---:B------:R-:W-:Y:S01]  /*60b0*/  FMUL R8, R47.reuse, R13 ;  /* 0x0000000d2f087220 */ /* 0x040fe20000400000 */
[----:B------:R-:W-:Y:S01]  /*60c0*/  FMUL R12, R47, R17 ;  /* 0x000000112f0c7220 */ /* 0x000fe20000400000 */
[C---:B------:R-:W-:Y:S01]  /*60d0*/  FFMA R3, R49.reuse, R53, R3 ;  /* 0x0000003531037223 */ /* 0x040fe20000000003 */
[----:B------:R-:W-:Y:S01]  /*60e0*/  FFMA R4, R49, R54, R4 ;  /* 0x0000003631047223 */ /* 0x000fe20000000004 */
[C---:B------:R-:W-:Y:S01]  /*60f0*/  FMUL R5, R47.reuse, R10 ;  /* 0x0000000a2f057220 */ /* 0x040fe20000400000 */
[C---:B------:R-:W-:Y:S01]  /*6100*/  FMUL R9, R47.reuse, R14 ;  /* 0x0000000e2f097220 */ /* 0x040fe20000400000 */
[C---:B------:R-:W-:Y:S01]  /*6110*/  FMUL R10, R47.reuse, R15 ;  /* 0x0000000f2f0a7220 */ /* 0x040fe20000400000 */
[----:B------:R-:W-:Y:S01]  /*6120*/  FMUL R15, R47, R20 ;  /* 0x000000142f0f7220 */ /* 0x000fe20000400000 */
[C---:B------:R-:W-:Y:S01]  /*6130*/  FFMA R5, R49.reuse, R55, R5 ;  /* 0x0000003731057223 */ /* 0x040fe20000000005 */
[C---:B------:R-:W-:Y:S01]  /*6140*/  FFMA R6, R49.reuse, R56, R6 ;  /* 0x0000003831067223 */ /* 0x040fe20000000006 */
[C---:B------:R-:W-:Y:S01]  /*6150*/  FFMA R7, R49.reuse, R57, R7 ;  /* 0x0000003931077223 */ /* 0x040fe20000000007 */
[C---:B------:R-:W-:Y:S01]  /*6160*/  FFMA R8, R49.reuse, R58, R8 ;  /* 0x0000003a31087223 */ /* 0x040fe20000000008 */
[--C-:B------:R-:W-:Y:S02]  /*6170*/  HADD2.F32 R63, -RZ, R64.reuse.H0_H0 ;  /* 0x20000040ff3f7230 */ /* 0x100fe40000004100 */
[C---:B------:R-:W-:Y:S01]  /*6180*/  FFMA R9, R49.reuse, R59, R9 ;  /* 0x0000003b31097223 */ /* 0x040fe20000000009 */
[----:B------:R-:W-:Y:S01]  /*6190*/  F2FP.SATFINITE.E4M3.F32.PACK_AB_MERGE_C R5, R6, R5, RZ ;  /* 0x000000050605723e */ /* 0x000fe200048070ff */
[C---:B------:R-:W-:Y:S01]  /*61a0*/  FFMA R10, R49.reuse, R60, R10 ;  /* 0x0000003c310a7223 */ /* 0x040fe2000000000a */
[C---:B------:R-:W-:Y:S01]  /*61b0*/  FFMA R11, R49.reuse, R61, R11 ;  /* 0x0000003d310b7223 */ /* 0x040fe2000000000b */
[----:B------:R-:W-:Y:S01]  /*61c0*/  FFMA R12, R49, R62, R12 ;  /* 0x0000003e310c7223 */ /* 0x000fe2000000000c */
[C---:B------:R-:W-:Y:S01]  /*61d0*/  FMUL R20, R47.reuse, R25 ;  /* 0x000000192f147220 */ /* 0x040fe20000400000 */
[C---:B------:R-:W-:Y:S01]  /*61e0*/  FMUL R25, R47.reuse, R30 ;  /* 0x0000001e2f197220 */ /* 0x040fe20000400000 */
[C---:B------:R-:W-:Y:S01]  /*61f0*/  FMUL R30, R47.reuse, R35 ;  /* 0x000000232f1e7220 */ /* 0x040fe20000400000 */
[----:B------:R-:W-:Y:S01]  /*6200*/  F2FP.SATFINITE.E4M3.F32.PACK_AB_MERGE_C R9, R10, R9, RZ ;  /* 0x000000090a09723e */ /* 0x000fe200048070ff */
[----:B------:R-:W-:Y:S02]  /*6210*/  HADD2.F32 R64, -RZ, R64.H1_H1 ;  /* 0x30000040ff407230 */ /* 0x000fe40000004100 */
[C---:B------:R-:W-:Y:S01]  /*6220*/  FMUL R13, R47.reuse, R18 ;  /* 0x000000122f0d7220 */ /* 0x040fe20000400000 */
[C---:B------:R-:W-:Y:S01]  /*6230*/  FMUL R14, R47.reuse, R19 ;  /* 0x000000132f0e7220 */ /* 0x040fe20000400000 */
[C---:B------:R-:W-:Y:S01]  /*6240*/  FMUL R17, R47.reuse, R22 ;  /* 0x000000162f117220 */ /* 0x040fe20000400000 */
[----:B------:R-:W-:Y:S01]  /*6250*/  FMUL R18, R47, R23 ;  /* 0x000000172f127220 */ /* 0x000fe20000400000 */
[C---:B------:R-:W-:Y:S01]  /*6260*/  FFMA R13, R49.reuse, R63, R13 ;  /* 0x0000003f310d7223 */ /* 0x040fe2000000000d */
[C---:B------:R-:W-:Y:S01]  /*6270*/  FFMA R14, R49.reuse, R64, R14 ;  /* 0x00000040310e7223 */ /* 0x040fe2000000000e */
[----:B------:R-:W-:Y:S01]  /*6280*/  FFMA R15, R49, R65, R15 ;  /* 0x00000041310f7223 */ /* 0x000fe2000000000f */
[----:B------:R-:W-:Y:S01]  /*6290*/  FMUL R19, R47, R24 ;  /* 0x000000182f137220 */ /* 0x000fe20000400000 */
[C---:B------:R-:W-:Y:S01]  /*62a0*/  FFMA R16, R49.reuse, R66, R16 ;  /* 0x0000004231107223 */ /* 0x040fe20000000010 */
[----:B------:R-:W-:Y:S01]  /*62b0*/  FFMA R17, R49, R67, R17 ;  /* 0x0000004331117223 */ /* 0x000fe20000000011 */
[----:B------:R-:W-:Y:S01]  /*62c0*/  F2FP.SATFINITE.E4M3.F32.PACK_AB_MERGE_C R13, R14, R13, RZ ;  /* 0x0000000d0e0d723e */ /* 0x000fe200048070ff */
[C---:B------:R-:W-:Y:S01]  /*62d0*/  FMUL R21, R47.reuse, R26 ;  /* 0x0000001a2f157220 */ /* 0x040fe20000400000 */
[----:B------:R-:W-:Y:S01]  /*62e0*/  FMUL R22, R47, R27 ;  /* 0x0000001b2f167220 */ /* 0x000fe20000400000 */
[C---:B------:R-:W-:Y:S01]  /*62f0*/  FFMA R18, R49.reuse, R68, R18 ;  /* 0x0000004431127223 */ /* 0x040fe20000000012 */
[----:B------:R-:W-:Y:S01]  /*6300*/  FFMA R19, R49, R69, R19 ;  /* 0x0000004531137223 */ /* 0x000fe20000000013 */
[----:B------:R-:W-:Y:S01]  /*6310*/  FMUL R23, R47, R28 ;  /* 0x0000001c2f177220 */ /* 0x000fe20000400000 */
[----:B------:R-:W-:Y:S01]  /*6320*/  FFMA R20, R49, R70, R20 ;  /* 0x0000004631147223 */ /* 0x000fe20000000014 */
[----:B------:R-:W-:Y:S01]  /*6330*/  FMUL R24, R47, R29 ;  /* 0x0000001d2f187220 */ /* 0x000fe20000400000 */
[C---:B------:R-:W-:Y:S01]  /*6340*/  FFMA R21, R49.reuse, R71, R21 ;  /* 0x0000004731157223 */ /* 0x040fe20000000015 */
[----:B------:R-:W-:Y:S01]  /*6350*/  FFMA R22, R49, R72, R22 ;  /* 0x0000004831167223 */ /* 0x000fe20000000016 */
[C---:B------:R-:W-:Y:S01]  /*6360*/  FMUL R26, R47.reuse, R31 ;  /* 0x0000001f2f1a7220 */ /* 0x040fe20000400000 */
[----:B------:R-:W-:Y:S01]  /*6370*/  FMUL R27, R47, R32 ;  /* 0x000000202f1b7220 */ /* 0x000fe20000400000 */
[----:B------:R-:W-:Y:S01]  /*6380*/  FFMA R23, R49, R73, R23 ;  /* 0x0000004931177223 */ /* 0x000fe20000000017 */
[----:B------:R-:W-:Y:S01]  /*6390*/  FMUL R28, R47, R33 ;  /* 0x000000212f1c7220 */ /* 0x000fe20000400000 */
[----:B------:R-:W-:Y:S01]  /*63a0*/  FFMA R24, R49, R74, R24 ;  /* 0x0000004a31187223 */ /* 0x000fe20000000018 */
[----:B------:R-:W-:Y:S01]  /*63b0*/  FMUL R29, R47, R34 ;  /* 0x000000222f1d7220 */ /* 0x000fe20000400000 */
[C---:B------:R-:W-:Y:S01]  /*63c0*/  FFMA R25, R49.reuse, R75, R25 ;  /* 0x0000004b31197223 */ /* 0x040fe20000000019 */
[C---:B------:R-:W-:Y:S01]  /*63d0*/  FFMA R26, R49.reuse, R76, R26 ;  /* 0x0000004c311a7223 */ /* 0x040fe2000000001a */
[C---:B------:R-:W-:Y:S01]  /*63e0*/  FFMA R27, R49.reuse, R50, R27 ;  /* 0x00000032311b7223 */ /* 0x040fe2000000001b */
[C---:B------:R-:W-:Y:S01]  /*63f0*/  FFMA R28, R49.reuse, R51, R28 ;  /* 0x00000033311c7223 */ /* 0x040fe2000000001c */
[----:B------:R-:W-:Y:S01]  /*6400*/  F2FP.SATFINITE.E4M3.F32.PACK_AB_MERGE_C R17, R18, R17, RZ ;  /* 0x000000111211723e */ /* 0x000fe200048070ff */
[C---:B------:R-:W-:Y:S01]  /*6410*/  FFMA R29, R49.reuse, R52, R29 ;  /* 0x00000034311d7223 */ /* 0x040fe2000000001d */
[----:B------:R-:W-:Y:S01]  /*6420*/  F2FP.SATFINITE.E4M3.F32.PACK_AB_MERGE_C R21, R22, R21, RZ ;  /* 0x000000151615723e */ /* 0x000fe200048070ff */
[----:B------:R-:W-:Y:S01]  /*6430*/  FFMA R30, R49, R77, R30 ;  /* 0x0000004d311e7223 */ /* 0x000fe2000000001e */
[----:B------:R-:W-:Y:S02]  /*6440*/  F2FP.SATFINITE.E4M3.F32.PACK_AB_MERGE_C R32, R2, R0, R78 ;  /* 0x000000000220723e */ /* 0x000fe4000480704e */
[----:B------:R-:W-:Y:S02]  /*6450*/  F2FP.SATFINITE.E4M3.F32.PACK_AB_MERGE_C R33, R4, R3, R5 ;  /* 0x000000030421723e */ /* 0x000fe40004807005 */
[----:B------:R-:W-:Y:S02]  /*6460*/  F2FP.SATFINITE.E4M3.F32.PACK_AB_MERGE_C R34, R8, R7, R9 ;  /* 0x000000070822723e */ /* 0x000fe40004807009 */
[----:B------:R-:W-:Y:S02]  /*6470*/  F2FP.SATFINITE.E4M3.F32.PACK_AB_MERGE_C R35, R12, R11, R13 ;  /* 0x0000000b0c23723e */ /* 0x000fe4000480700d */
[----:B------:R-:W-:Y:S02]  /*6480*/  F2FP.SATFINITE.E4M3.F32.PACK_AB_MERGE_C R16, R16, R15, R17 ;  /* 0x0000000f1010723e */ /* 0x000fe40004807011 */
[----:B------:R-:W-:Y:S01]  /*6490*/  F2FP.SATFINITE.E4M3.F32.PACK_AB_MERGE_C R17, R20, R19, R21 ;  /* 0x000000131411723e */ /* 0x000fe20004807015 */
[----:B------:R1:W-:Y:S01]  /*64a0*/  STS.128 [R100+UR49+0x4200], R32 ;  /* 0x0042002064007988 */ /* 0x0003e20008000c31 */
[----:B------:R-:W-:Y:S02]  /*64b0*/  F2FP.SATFINITE.E4M3.F32.PACK_AB_MERGE_C R18, R26, R25, RZ ;  /* 0x000000191a12723e */ /* 0x000fe400048070ff */
[----:B------:R-:W-:Y:S02]  /*64c0*/  F2FP.SATFINITE.E4M3.F32.PACK_AB_MERGE_C R19, R30, R29, RZ ;  /* 0x0000001d1e13723e */ /* 0x000fe400048070ff */
[----:B------:R-:W-:Y:S02]  /*64d0*/  F2FP.SATFINITE.E4M3.F32.PACK_AB_MERGE_C R18, R24, R23, R18 ;  /* 0x000000171812723e */ /* 0x000fe40004807012 */
[----:B------:R-:W-:Y:S02]  /*64e0*/  F2FP.SATFINITE.E4M3.F32.PACK_AB_MERGE_C R19, R28, R27, R19 ;  /* 0x0000001b1c13723e */ /* 0x000fe40004807013 */
[----:B------:R-:W-:Y:S02]  /*64f0*/  LEA R0, R105, UR49, 0x3 ;  /* 0x0000003169007c11 */ /* 0x000fe4000f8e18ff */
[----:B------:R-:W-:Y:S01]  /*6500*/  @P6 SHF.L.U32 R2, R104, 0x1f, RZ ;  /* 0x0000001f68026819 */ /* 0x000fe200000006ff */
[----:B------:R1:W-:Y:S01]  /*6510*/  STS.128 [R114+0x4210], R16 ;  /* 0x0042101072007388 */ /* 0x0003e20000000c00 */
[----:B------:R-:W-:Y:S01]  /*6520*/  @!PT LDS RZ, [RZ] ;  /* 0x00000000fffff984 */ /* 0x000fe20000000800 */
[----:B------:R-:W-:Y:S01]  /*6530*/  @!PT LDS RZ, [RZ] ;  /* 0x00000000fffff984 */ /* 0x000fe20000000800 */
[----:B------:R-:W-:Y:S01]  /*6540*/  @!PT LDS RZ, [RZ] ;  /* 0x00000000fffff984 */ /* 0x000fe20000000800 */
[----:B------:R-:W-:Y:S01]  /*6550*/  @!PT LDS RZ, [RZ] ;  /* 0x00000000fffff984 */ /* 0x000fe20000000800 */
[----:B------:R2:W-:Y:S07]  /*6560*/  MEMBAR.ALL.CTA ;  /* 0x0000000000007992 */ /* 0x0005ee0000008000 */
[----:B--2---:R-:W2:Y:S02]  /*6570*/  FENCE.VIEW.ASYNC.S ;  /* 0x00000000000073c6 */ /* 0x004ea40000000000 */
[----:B--2---:R-:W-:Y:S06]  /*6580*/  BAR.SYNC.DEFER_BLOCKING 0x1, 0x80 ;  /* 0x0042000000007b1d */ /* 0x004fec0000010000 */
[----:B------:R-:W-:Y:S05]  /*6590*/  @P0 BRA `(.L_x_100) ;  /* 0x0000000000280947 */ /* 0x000fea0003800000 */
[----:B------:R-:W-:Y:S02]  /*65a0*/  UIADD3 UR4, UPT, UPT, UR49, 0x4200, URZ ;  /* 0x0000420031047890 */ /* 0x000fe4000fffe0ff */
[----:B------:R-:W-:Y:S01]  /*65b0*/  UIADD3 UR6, UP0, UPT, UR52, 0x680, URZ ;  /* 0x0000068034067890 */ /* 0x000fe2000ff1e0ff */
[----:B------:R-:W-:Y:S03]  /*65c0*/  UMOV UR43, UR36 ;  /* 0x00000024002b7c82 */ /* 0x000fe60008000000 */
[----:B------:R-:W-:Y:S01]  /*65d0*/  MOV R109, UR4 ;  /* 0x00000004006d7c02 */ /* 0x000fe20008000f00 */
[----:B------:R-:W-:Y:S03]  /*65e0*/  UIADD3.X UR7, UPT, UPT, URZ, UR53, URZ, UP0, !UPT ;  /* 0x00000035ff077290 */ /* 0x000fe600087fe4ff */
[----:B------:R-:W-:Y:S11]  /*65f0*/  R2UR UR40, R109 ;  /* 0x000000006d2872ca */ /* 0x000ff600000e0000 */
[----:B------:R-:W-:Y:S02]  /*6600*/  @!UPT UIADD3 URZ, UPT, UPT, URZ, URZ, URZ ;  /* 0x000000fffffff290 */ /* 0x000fe4000fffe0ff */
[----:B------:R2:W-:Y:S01]  /*6610*/  UTMASTG.3D [UR40], [UR6] ;  /* 0x00000028060073b5 */ /* 0x0005e20008010000 */
[----:B------:R0:W-:Y:S01]  /*6620*/  UTMACMDFLUSH ;  /* 0x00000000000079b7 */ /* 0x0001e20000000000 */
[----:B--2---:R-:W-:Y:S04]  /*6630*/  DEPBAR.LE SB0, 0x1 ;  /* 0x000080400000791a */ /* 0x004fe80000000000 */
.L_x_100:
[----:B------:R-:W-:Y:S05]  /*6640*/  BSYNC.RECONVERGENT B0 ;  /* 0x0000000000007941 */ /* 0x000fea0003800200 */
.L_x_99:
[----:B------:R-:W-:Y:S06]  /*6650*/  BAR.SYNC.DEFER_BLOCKING 0x1, 0x80 ;  /* 0x0042000000007b1d */ /* 0x000fec0000010000 */
[----:B------:R-:W2:Y:S01]  /*6660*/  @P6 SYNCS.PHASECHK.TRANS64.TRYWAIT P0, [R0+URZ+0x50], R2 ;  /* 0x00005002000065a7 */ /* 0x000ea200080011ff */
[----:B------:R-:W-:Y:S01]  /*6670*/  BSSY B1, `(.L_x_101) ;  /* 0x0000021000017945 */ /* 0x000fe20003800000 */
[----:B--2---:R-:W-:Y:S03]  /*6680*/  @P6 SEL R115, RZ, 0x1, !P0 ;  /* 0x00000001ff736807 */ /* 0x004fe60004000000 */
[----:B------:R-:W-:Y:S05]  /*6690*/  @!P6 BRA `(.L_x_102) ;  /* 0x000000000078e947 */ /* 0x000fea0003800000 */
[----:B------:R-:W-:Y:S01]  /*66a0*/  ISETP.NE.AND P1, PT, R116, RZ, PT ;  /* 0x000000ff7400720c */ /* 0x000fe20003f25270 */
[----:B------:R-:W-:Y:S01]  /*66b0*/  BSSY B0, `(.L_x_103) ;  /* 0x0000009000007945 */ /* 0x000fe20003800000 */
[----:B------:R-:W-:Y:S11]  /*66c0*/  ISETP.NE.AND P0, PT, R115, RZ, PT ;  /* 0x000000ff7300720c */ /* 0x000ff60003f05270 */
[----:B------:R-:W-:Y:S05]  /*66d0*/  @P1 IMAD R2, R105, 0x1000, R100 ;  /* 0x0000100069021824 */ /* 0x000fea00078e0264 */
[----:B------:R-:W-:Y:S05]  /*66e0*/  @P1 IADD3 R4, PT, PT, R2, UR49, RZ ;  /* 0x0000003102041c10 */ /* 0x000fea000fffe0ff */
[----:B------:R-:W-:Y:S01]  /*66f0*/  @P1 IMAD.IADD R4, R4, 0x1, R117 ;  /* 0x0000000104041824 */ /* 0x000fe200078e0275 */
[----:B------:R-:W-:Y:S06]  /*6700*/  @P0 BRA `(.L_x_104) ;  /* 0x00000000000c0947 */ /* 0x000fec0003800000 */
[----:B------:R-:W-:Y:S04]  /*6710*/  SHF.L.U32 R3, R104, 0x1f, RZ ;  /* 0x0000001f68037819 */ /* 0x000fe800000006ff */
[----:B------:R-:W2:Y:S02]  /*6720*/  SYNCS.PHASECHK.TRANS64.TRYWAIT P0, [R0+URZ+0x50], R3 ;  /* 0x00005003000075a7 */ /* 0x000ea400080011ff */
[----:B--2---:R-:W-:Y:S05]  /*6730*/  @!P0 BRA `(.L_x_105) ;  /* 0x0000003000e48947 */ /* 0x004fea0003800000 */
.L_x_104:
[----:B------:R-:W-:Y:S05]  /*6740*/  BSYNC B0 ;  /* 0x0000000000007941 */ /* 0x000fea0003800000 */
.L_x_103:
[----:B------:R-:W-:Y:S01]  /*6750*/  ISETP.NE.AND P0, PT, R116, RZ, PT ;  /* 0x000000ff7400720c */ /* 0x000fe20003f05270 */
[----:B------:R-:W-:Y:S11]  /*6760*/  VIADD R105, R105, 0x1 ;  /* 0x0000000169697836 */ /* 0x000ff60000000000 */
[----:B------:R-:W-:Y:S01]  /*6770*/  @!UPT UIADD3 URZ, UPT, UPT, URZ, URZ, URZ ;  /* 0x000000fffffff290 */ /* 0x000fe2000fffe0ff */
[----:B------:R3:W4:Y:S04]  /*6780*/  @P0 LDS.128 R80, [R2+UR49+0x200] ;  /* 0x0002003102500984 */ /* 0x0007280008000c00 */
[----:B------:R1:W1:Y:S01]  /*6790*/  @P0 LDS.128 R84, [R4+0x210] ;  /* 0x0002100004540984 */ /* 0x0002620000000c00 */
        /* <DEDUP_REMOVED lines=8> */
[----:B---3--:R-:W-:Y:S02]  /*6820*/  VIADD R2, R0, 0x70 ;  /* 0x0000007000027836 */ /* 0x008fe40000000000 */
[----:B--2---:R-:W-:Y:S05]  /*6830*/  IMAD.U32 R0, RZ, RZ, UR37 ;  /* 0x00000025ff007e24 */ /* 0x004fea000f8e00ff */
[----:B------:R-:W-:Y:S04]  /*6840*/  PRMT R0, R0, 0x654, R2 ;  /* 0x0000065400007816 */ /* 0x000fe80000000002 */
[----:B-----5:R2:W-:Y:S02]  /*6850*/  SYNCS.ARRIVE.TRANS64.RED.A1T0 RZ, [R0+URZ], RZ ;  /* 0x000000ff00ff79a7 */ /* 0x0205e400081004ff */
[----:B--2---:R-:W-:Y:S04]  /*6860*/  SEL R0, RZ, 0x1, P0 ;  /* 0x00000001ff007807 */ /* 0x004fe80000000000 */
[----:B-1--4-:R-:W-:Y:S02]  /*6870*/  LOP3.LUT R104, R104, R0, RZ, 0x3c, !PT ;  /* 0x0000000068687212 */ /* 0x012fe400078e3cff */
.L_x_102:
[----:B------:R-:W-:Y:S05]  /*6880*/  BSYNC B1 ;  /* 0x0000000000017941 */ /* 0x000fea0003800000 */
.L_x_101:
[----:B------:R-:W-:Y:S05]  /*6890*/  VIADD R0, R48, 0x40 ;  /* 0x0000004030007836 */ /* 0x000fea0000000000 */
[----:B------:R-:W-:Y:S04]  /*68a0*/  SHF.R.U32.HI R0, RZ, 0x15, R0 ;  /* 0x00000015ff007819 */ /* 0x000fe80000011600 */
[----:B------:R-:W-:Y:S11]  /*68b0*/  LOP3.LUT P0, RZ, R0, 0x3, R101, 0x48, !PT ;  /* 0x0000000300ff7812 */ /* 0x000ff60007804865 */
[----:B------:R-:W-:Y:S02]  /*68c0*/  @!UPT UIADD3 URZ, UPT, UPT, URZ, URZ, URZ ;  /* 0x000000fffffff290 */ /* 0x000fe4000fffe0ff */
[----:B------:R-:W-:Y:S05]  /*68d0*/  @!P0 BRA `(.L_x_106) ;  /* 0x0000000000408947 */ /* 0x000fea0003800000 */
[----:B------:R-:W2:Y:S01]  /*68e0*/  LDCU.64 UR8, c[0x4][0x78] ;  /* 0x01000f00ff0877ac */ /* 0x000ea20008000a00 */
[----:B------:R-:W-:Y:S01]  /*68f0*/  MOV R3, 0x0 ;  /* 0x0000000000037802 */ /* 0x000fe20000000f00 */
[----:B------:R-:W-:Y:S02]  /*6900*/  HFMA2 R12, -RZ, RZ, 0, 5.9604644775390625e-08 ;  /* 0x00000001ff0c7431 */ /* 0x000fe400000001ff */
[----:B------:R-:W-:Y:S02]  /*6910*/  IMAD.MOV.U32 R8, RZ, RZ, 0x192 ;  /* 0x00000192ff087424 */ /* 0x000fe400078e00ff */
[----:B------:R-:W-:Y:S01]  /*6920*/  IMAD.MOV.U32 R13, RZ, RZ, RZ ;  /* 0x000000ffff0d7224 */ /* 0x000fe200078e00ff */
[----:B------:R-:W3:Y:S01]  /*6930*/  LDCU.64 UR6, c[0x4][0x80] ;  /* 0x01001000ff0677ac */ /* 0x000ee20008000a00 */
[----:B------:R-:W4:Y:S01]  /*6940*/  LDC.64 R2, c[0x4][R3] ;  /* 0x0100000003027b82 */ /* 0x000f220000000a00 */
[----:B------:R-:W5:Y:S01]  /*6950*/  LDCU.64 UR4, c[0x4][0x18] ;  /* 0x01000300ff0477ac */ /* 0x000f620008000a00 */
[----:B--2---:R-:W-:Y:S01]  /*6960*/  MOV R5, UR9 ;  /* 0x0000000900057c02 */ /* 0x004fe20008000f00 */
[----:B------:R-:W-:Y:S01]  /*6970*/  IMAD.U32 R4, RZ, RZ, UR8 ;  /* 0x00000008ff047e24 */ /* 0x000fe2000f8e00ff */
[----:B---3--:R-:W-:Y:S01]  /*6980*/  MOV R7, UR7 ;  /* 0x0000000700077c02 */ /* 0x008fe20008000f00 */
[----:B------:R-:W-:Y:S01]  /*6990*/  IMAD.U32 R6, RZ, RZ, UR6 ;  /* 0x00000006ff067e24 */ /* 0x000fe2000f8e00ff */
[----:B-----5:R-:W-:Y:S01]  /*69a0*/  MOV R11, UR5 ;  /* 0x00000005000b7c02 */ /* 0x020fe20008000f00 */
[----:B------:R-:W-:Y:S02]  /*69b0*/  IMAD.U32 R10, RZ, RZ, UR4 ;  /* 0x00000004ff0a7e24 */ /* 0x000fe4000f8e00ff */
[----:B------:R-:W-:Y:S07]  /*69c0*/  LEPC R20, `(.L_x_106) ;  /* 0x000000001014794e */ /* 0x000fee0000000000 */
[----:B-1--4-:R-:W-:Y:S05]  /*69d0*/  CALL.ABS.NOINC R2 ;  /* 0x0000000002007343 */ /* 0x012fea0003c00000 */
.L_x_106:
[-C--:B------:R-:W-:Y:S01]  /*69e0*/  F2FP.F16.E4M3.UNPACK_B R0, R81.reuse ;  /* 0x00000051ff00723e */ /* 0x080fe200020006ff */
[----:B------:R-:W-:Y:S05]  /*69f0*/  WARPSYNC.ALL ;  /* 0x0000000000007948 */ /* 0x000fea0003800000 */
[----:B------:R-:W-:Y:S01]  /*6a00*/  R2UR UR4, R48 ;  /* 0x00000000300472ca */ /* 0x000fe200000e0000 */
[--C-:B------:R-:W-:Y:S01]  /*6a10*/  HADD2.F32 R54, -RZ, R0.reuse.H0_H0 ;  /* 0x20000000ff367230 */ /* 0x100fe20000004100 */
[-C--:B------:R-:W-:Y:S01]  /*6a20*/  F2FP.F16.E4M3.UNPACK_B R2, R80.reuse.H1 ;  /* 0x00000050ff02723e */ /* 0x080fe200030006ff */
[----:B------:R-:W-:Y:S01]  /*6a30*/  HADD2.F32 R55, -RZ, R0.H1_H1 ;  /* 0x30000000ff377230 */ /* 0x000fe20000004100 */
[----:B------:R-:W-:Y:S01]  /*6a40*/  F2FP.F16.E4M3.UNPACK_B R0, R81.H1 ;  /* 0x00000051ff00723e */ /* 0x000fe200030006ff */
[----:B------:R-:W-:Y:S01]  /*6a50*/  BSSY.RECONVERGENT B0, `(.L_x_107) ;  /* 0x0000095000007945 */ /* 0x000fe20003800200 */
[----:B------:R-:W-:Y:S01]  /*6a60*/  F2FP.F16.E4M3.UNPACK_B R3, R80 ;  /* 0x00000050ff03723e */ /* 0x000fe200020006ff */
[----:B------:R-:W-:Y:S01]  /*6a70*/  HADD2.F32 R52, -RZ, R2.H0_H0 ;  /* 0x20000002ff347230 */ /* 0x000fe20000004100 */
[----:B------:R-:W-:Y:S01]  /*6a80*/  ISETP.NE.AND P0, PT, R110, RZ, PT ;  /* 0x000000ff6e00720c */ /* 0x000fe20003f05270 */
[--C-:B------:R-:W-:Y:S01]  /*6a90*/  HADD2.F32 R56, -RZ, R0.reuse.H0_H0 ;  /* 0x20000000ff387230 */ /* 0x100fe20000004100 */
[----:B------:R-:W-:Y:S01]  /*6aa0*/  ISETP.NE.AND P6, PT, R118, RZ, PT ;  /* 0x000000ff7600720c */ /* 0x000fe20003fc5270 */
[----:B------:R-:W-:Y:S01]  /*6ab0*/  HADD2.F32 R57, -RZ, R0.H1_H1 ;  /* 0x30000000ff397230 */ /* 0x000fe20000004100 */
[-C--:B------:R-:W-:Y:S01]  /*6ac0*/  F2FP.F16.E4M3.UNPACK_B R0, R83.reuse ;  /* 0x00000053ff00723e */ /* 0x080fe200020006ff */
[----:B-1----:R-:W-:Y:S01]  /*6ad0*/  LDTM.16dp32bit_t0_t15.x32 R4, tmem[UR4+0x40] ;  /* 0x00004004000479ee */ /* 0x002fe20008a80000 */
[----:B------:R-:W1:Y:S01]  /*6ae0*/  LDTM.16dp32bit_t16_t31.x32 R4, tmem[UR4+0x60] ;  /* 0x00006004000479ee */ /* 0x000e620008aa0000 */
[----:B------:R-:W-:Y:S01]  /*6af0*/  HADD2.F32 R53, -RZ, R2.H1_H1 ;  /* 0x30000002ff357230 */ /* 0x000fe20000004100 */
[----:B------:R-:W-:Y:S01]  /*6b00*/  F2FP.F16.E4M3.UNPACK_B R2, R82.H1 ;  /* 0x00000052ff02723e */ /* 0x000fe200030006ff */
[--C-:B------:R-:W-:Y:S02]  /*6b10*/  HADD2.F32 R50, -RZ, R3.reuse.H0_H0 ;  /* 0x20000003ff327230 */ /* 0x100fe40000004100 */
[--C-:B------:R-:W-:Y:S02]  /*6b20*/  HADD2.F32 R62, -RZ, R0.reuse.H0_H0 ;  /* 0x20000000ff3e7230 */ /* 0x100fe40000004100 */
[----:B------:R-:W-:Y:S01]  /*6b30*/  HADD2.F32 R63, -RZ, R0.H1_H1 ;  /* 0x30000000ff3f7230 */ /* 0x000fe20000004100 */
[----:B------:R-:W-:Y:S01]  /*6b40*/  F2FP.F16.E4M3.UNPACK_B R0, R84.H1 ;  /* 0x00000054ff00723e */ /* 0x000fe200030006ff */
[--C-:B------:R-:W-:Y:S02]  /*6b50*/  HADD2.F32 R60, -RZ, R2.reuse.H0_H0 ;  /* 0x20000002ff3c7230 */ /* 0x100fe40000004100 */
[----:B------:R-:W-:Y:S01]  /*6b60*/  HADD2.F32 R61, -RZ, R2.H1_H1 ;  /* 0x30000002ff3d7230 */ /* 0x000fe20000004100 */
[----:B------:R-:W-:Y:S01]  /*6b70*/  F2FP.F16.E4M3.UNPACK_B R2, R83.H1 ;  /* 0x00000053ff02723e */ /* 0x000fe200030006ff */
[----:B------:R-:W-:Y:S01]  /*6b80*/  HADD2.F32 R51, -RZ, R3.H1_H1 ;  /* 0x30000003ff337230 */ /* 0x000fe20000004100 */
[----:B------:R-:W-:Y:S01]  /*6b90*/  F2FP.F16.E4M3.UNPACK_B R3, R82 ;  /* 0x00000052ff03723e */ /* 0x000fe200020006ff */
[--C-:B------:R-:W-:Y:S02]  /*6ba0*/  HADD2.F32 R68, -RZ, R0.reuse.H0_H0 ;  /* 0x20000000ff447230 */ /* 0x100fe40000004100 */
[----:B------:R-:W-:Y:S01]  /*6bb0*/  HADD2.F32 R69, -RZ, R0.H1_H1 ;  /* 0x30000000ff457230 */ /* 0x000fe20000004100 */
[-C--:B------:R-:W-:Y:S01]  /*6bc0*/  F2FP.F16.E4M3.UNPACK_B R0, R85.reuse.H1 ;  /* 0x00000055ff00723e */ /* 0x080fe200030006ff */
[--C-:B------:R-:W-:Y:S02]  /*6bd0*/  HADD2.F32 R64, -RZ, R2.reuse.H0_H0 ;  /* 0x20000002ff407230 */ /* 0x100fe40000004100 */
[----:B------:R-:W-:Y:S01]  /*6be0*/  HADD2.F32 R65, -RZ, R2.H1_H1 ;  /* 0x30000002ff417230 */ /* 0x000fe20000004100 */
[----:B------:R-:W-:Y:S01]  /*6bf0*/  F2FP.F16.E4M3.UNPACK_B R2, R85 ;  /* 0x00000055ff02723e */ /* 0x000fe200020006ff */
[--C-:B------:R-:W-:Y:S02]  /*6c00*/  HADD2.F32 R58, -RZ, R3.reuse.H0_H0 ;  /* 0x20000003ff3a7230 */ /* 0x100fe40000004100 */
[C---:B-1----:R-:W-:Y:S01]  /*6c10*/  FMUL R7, R47.reuse, R7 ;  /* 0x000000072f077220 */ /* 0x042fe20000400000 */
[----:B------:R-:W-:Y:S01]  /*6c20*/  HADD2.F32 R59, -RZ, R3.H1_H1 ;  /* 0x30000003ff3b7230 */ /* 0x000fe20000004100 */
[----:B------:R-:W-:Y:S01]  /*6c30*/  F2FP.F16.E4M3.UNPACK_B R3, R84 ;  /* 0x00000054ff03723e */ /* 0x000fe200020006ff */
[--C-:B------:R-:W-:Y:S02]  /*6c40*/  HADD2.F32 R72, -RZ, R0.reuse.H0_H0 ;  /* 0x20000000ff487230 */ /* 0x100fe40000004100 */
[C---:B------:R-:W-:Y:S01]  /*6c50*/  FMUL R11, R47.reuse, R11 ;  /* 0x0000000b2f0b7220 */ /* 0x040fe20000400000 */
[----:B------:R-:W-:Y:S01]  /*6c60*/  HADD2.F32 R73, -RZ, R0.H1_H1 ;  /* 0x30000000ff497230 */ /* 0x000fe20000004100 */
[----:B------:R-:W-:Y:S01]  /*6c70*/  F2FP.F16.E4M3.UNPACK_B R0, R87 ;  /* 0x00000057ff00723e */ /* 0x000fe200020006ff */
[--C-:B------:R-:W-:Y:S02]  /*6c80*/  HADD2.F32 R70, -RZ, R2.reuse.H0_H0 ;  /* 0x20000002ff467230 */ /* 0x100fe40000004100 */
[C---:B------:R-:W-:Y:S01]  /*6c90*/  FMUL R15, R47.reuse, R15 ;  /* 0x0000000f2f0f7220 */ /* 0x040fe20000400000 */
[----:B------:R-:W-:Y:S01]  /*6ca0*/  HADD2.F32 R71, -RZ, R2.H1_H1 ;  /* 0x30000002ff477230 */ /* 0x000fe20000004100 */
[-C--:B------:R-:W-:Y:S01]  /*6cb0*/  F2FP.F16.E4M3.UNPACK_B R2, R86.reuse.H1 ;  /* 0x00000056ff02723e */ /* 0x080fe200030006ff */
[--C-:B------:R-:W-:Y:S02]  /*6cc0*/  HADD2.F32 R66, -RZ, R3.reuse.H0_H0 ;  /* 0x20000003ff427230 */ /* 0x100fe40000004100 */
[----:B------:R-:W-:Y:S01]  /*6cd0*/  HADD2.F32 R67, -RZ, R3.H1_H1 ;  /* 0x30000003ff437230 */ /* 0x000fe20000004100 */
[----:B------:R-:W-:Y:S01]  /*6ce0*/  F2FP.F16.E4M3.UNPACK_B R3, R86 ;  /* 0x00000056ff03723e */ /* 0x000fe200020006ff */
[--C-:B------:R-:W-:Y:S02]  /*6cf0*/  HADD2.F32 R78, -RZ, R0.reuse.H0_H0 ;  /* 0x20000000ff4e7230 */ /* 0x100fe40000004100 */
[----:B------:R-:W-:Y:S02]  /*6d00*/  HADD2.F32 R79, -RZ, R0.H1_H1 ;  /* 0x30000000ff4f7230 */ /* 0x000fe40000004100 */
[C---:B------:R-:W-:Y:S01]  /*6d10*/  FMUL R0, R47.reuse, R4 ;  /* 0x000000042f007220 */ /* 0x040fe20000400000 */
[--C-:B------:R-:W-:Y:S02]  /*6d20*/  HADD2.F32 R76, -RZ, R2.reuse.H0_H0 ;  /* 0x20000002ff4c7230 */ /* 0x100fe40000004100 */
[----:B------:R-:W-:Y:S01]  /*6d30*/  FMUL R4, R47, R8 ;  /* 0x000000082f047220 */ /* 0x000fe20000400000 */
[----:B------:R-:W-:Y:S02]  /*6d40*/  HADD2.F32 R77, -RZ, R2.H1_H1 ;  /* 0x30000002ff4d7230 */ /* 0x000fe40000004100 */
[----:B------:R-:W-:Y:S01]  /*6d50*/  FFMA R0, R49, R50, R0 ;  /* 0x0000003231007223 */ /* 0x000fe20000000000 */
[--C-:B------:R-:W-:Y:S02]  /*6d60*/  HADD2.F32 R74, -RZ, R3.reuse.H0_H0 ;  /* 0x20000003ff4a7230 */ /* 0x100fe40000004100 */
[C---:B------:R-:W-:Y:S01]  /*6d70*/  FMUL R2, R47.reuse, R5 ;  /* 0x000000052f027220 */ /* 0x040fe20000400000 */
[----:B------:R-:W-:Y:S02]  /*6d80*/  HADD2.F32 R75, -RZ, R3.H1_H1 ;  /* 0x30000003ff4b7230 */ /* 0x000fe40000004100 */
[C---:B------:R-:W-:Y:S01]  /*6d90*/  FMUL R5, R47.reuse, R9 ;  /* 0x000000092f057220 */ /* 0x040fe20000400000 */
[----:B------:R-:W-:Y:S01]  /*6da0*/  FMUL R8, R47, R12 ;  /* 0x0000000c2f087220 */ /* 0x000fe20000400000 */
[----:B------:R-:W-:Y:S01]  /*6db0*/  FFMA R2, R49, R51, R2 ;  /* 0x0000003331027223 */ /* 0x000fe20000000002 */
[C---:B------:R-:W-:Y:S01]  /*6dc0*/  FMUL R9, R47.reuse, R13 ;  /* 0x0000000d2f097220 */ /* 0x040fe20000400000 */
[C---:B------:R-:W-:Y:S01]  /*6dd0*/  FMUL R12, R47.reuse, R21 ;  /* 0x000000152f0c7220 */ /* 0x040fe20000400000 */
[C---:B------:R-:W-:Y:S01]  /*6de0*/  FMUL R21, R47.reuse, R30 ;  /* 0x0000001e2f157220 */ /* 0x040fe20000400000 */
[C---:B------:R-:W-:Y:S01]  /*6df0*/  FMUL R13, R47.reuse, R22 ;  /* 0x000000162f0d7220 */ /* 0x040fe20000400000 */
[C---:B------:R-:W-:Y:S01]  /*6e00*/  FMUL R22, R47.reuse, R31 ;  /* 0x0000001f2f167220 */ /* 0x040fe20000400000 */
        /* <DEDUP_REMOVED lines=8> */
[C---:B------:R-:W-:Y:S01]  /*6e90*/  FFMA R6, R49.reuse, R56, R6 ;  /* 0x0000003831067223 */ /* 0x040fe20000000006 */
[C---:B------:R-:W-:Y:S01]  /*6ea0*/  FFMA R11, R49.reuse, R57, R11 ;  /* 0x00000039310b7223 */ /* 0x040fe2000000000b */
[C---:B------:R-:W-:Y:S01]  /*6eb0*/  FFMA R8, R49.reuse, R58, R8 ;  /* 0x0000003a31087223 */ /* 0x040fe20000000008 */
[----:B------:R-:W-:Y:S01]  /*6ec0*/  FFMA R9, R49, R59, R9 ;  /* 0x0000003b31097223 */ /* 0x000fe20000000009 */
[----:B------:R-:W-:Y:S01]  /*6ed0*/  F2FP.SATFINITE.E4M3.F32.PACK_AB_MERGE_C R52, R7, R3, RZ ;  /* 0x000000030734723e */ /* 0x000fe200048070ff */
[----:B------:R-:W-:Y:S01]  /*6ee0*/  FFMA R10, R49, R60, R10 ;  /* 0x0000003c310a7223 */ /* 0x000fe2000000000a */
[----:B------:R-:W-:Y:S01]  /*6ef0*/  F2FP.SATFINITE.E4M3.F32.PACK_AB_MERGE_C R53, R11, R6, RZ ;  /* 0x000000060b35723e */ /* 0x000fe200048070ff */
[----:B------:R-:W-:Y:S01]  /*6f00*/  FFMA R15, R49, R61, R15 ;  /* 0x0000003d310f7223 */ /* 0x000fe2000000000f */
[C---:B------:R-:W-:Y:S01]  /*6f10*/  FMUL R3, R47.reuse, R16 ;  /* 0x000000102f037220 */ /* 0x040fe20000400000 */
[C---:B------:R-:W-:Y:S01]  /*6f20*/  FMUL R6, R47.reuse, R17 ;  /* 0x000000112f067220 */ /* 0x040fe20000400000 */
[----:B------:R-:W-:Y:S01]  /*6f30*/  F2FP.F16.E4M3.UNPACK_B R51, R87.H1 ;  /* 0x00000057ff33723e */ /* 0x000fe200030006ff */
[----:B------:R-:W-:Y:S01]  /*6f40*/  FMUL R11, R47, R20 ;  /* 0x000000142f0b7220 */ /* 0x000fe20000400000 */
[----:B------:R-:W-:Y:S01]  /*6f50*/  F2FP.SATFINITE.E4M3.F32.PACK_AB_MERGE_C R54, R15, R10, RZ ;  /* 0x0000000a0f36723e */ /* 0x000fe200048070ff */
[C---:B------:R-:W-:Y:S01]  /*6f60*/  FFMA R3, R49.reuse, R62, R3 ;  /* 0x0000003e31037223 */ /* 0x040fe20000000003 */
[----:B------:R-:W-:Y:S01]  /*6f70*/  FFMA R6, R49, R63, R6 ;  /* 0x0000003f31067223 */ /* 0x000fe20000000006 */
[----:B------:R-:W-:Y:S01]  /*6f80*/  FMUL R20, R47, R29 ;  /* 0x0000001d2f147220 */ /* 0x000fe20000400000 */
[----:B------:R-:W-:Y:S01]  /*6f90*/  F2FP.SATFINITE.E4M3.F32.PACK_AB_MERGE_C R29, R5, R4, R53 ;  /* 0x00000004051d723e */ /* 0x000fe20004807035 */
[----:B------:R-:W-:Y:S01]  /*6fa0*/  FMUL R10, R47, R19 ;  /* 0x000000132f0a7220 */ /* 0x000fe20000400000 */
[----:B------:R-:W-:Y:S01]  /*6fb0*/  F2FP.SATFINITE.E4M3.F32.PACK_AB_MERGE_C R30, R9, R8, R54 ;  /* 0x00000008091e723e */ /* 0x000fe20004807036 */
        /* <DEDUP_REMOVED lines=10> */
[----:B------:R-:W-:Y:S01]  /*7060*/  FFMA R14, R49, R69, R14 ;  /* 0x00000045310e7223 */ /* 0x000fe2000000000e */
[----:B------:R-:W-:Y:S01]  /*7070*/  FMUL R18, R47, R27 ;  /* 0x0000001b2f127220 */ /* 0x000fe20000400000 */
[C---:B------:R-:W-:Y:S01]  /*7080*/  FFMA R15, R49.reuse, R70, R15 ;  /* 0x00000046310f7223 */ /* 0x040fe2000000000f */
[C---:B------:R-:W-:Y:S01]  /*7090*/  FFMA R16, R49.reuse, R71, R16 ;  /* 0x0000004731107223 */ /* 0x040fe20000000010 */
[C---:B------:R-:W-:Y:S01]  /*70a0*/  FFMA R17, R49.reuse, R72, R17 ;  /* 0x0000004831117223 */ /* 0x040fe20000000011 */
[C---:B------:R-:W-:Y:S01]  /*70b0*/  FFMA R18, R49.reuse, R73, R18 ;  /* 0x0000004931127223 */ /* 0x040fe20000000012 */
[----:B------:R-:W-:Y:S01]  /*70c0*/  FFMA R19, R49, R74, R19 ;  /* 0x0000004a31137223 */ /* 0x000fe20000000013 */
[----:B------:R-:W-:Y:S01]  /*70d0*/  FMUL R23, R47, R32 ;  /* 0x000000202f177220 */ /* 0x000fe20000400000 */
[----:B------:R-:W-:Y:S01]  /*70e0*/  FFMA R20, R49, R75, R20 ;  /* 0x0000004b31147223 */ /* 0x000fe20000000014 */
[----:B------:R-:W-:Y:S01]  /*70f0*/  FMUL R24, R47, R33 ;  /* 0x000000212f187220 */ /* 0x000fe20000400000 */
[--C-:B------:R-:W-:Y:S02]  /*7100*/  HADD2.F32 R50, -RZ, R51.reuse.H0_H0 ;  /* 0x20000033ff327230 */ /* 0x100fe40000004100 */
[----:B------:R-:W-:Y:S01]  /*7110*/  FFMA R21, R49, R76, R21 ;  /* 0x0000004c31157223 */ /* 0x000fe20000000015 */
[----:B------:R-:W-:Y:S02]  /*7120*/  HADD2.F32 R51, -RZ, R51.H1_H1 ;  /* 0x30000033ff337230 */ /* 0x000fe40000004100 */
[----:B------:R-:W-:Y:S01]  /*7130*/  FMUL R25, R47, R34 ;  /* 0x000000222f197220 */ /* 0x000fe20000400000 */
[----:B------:R-:W-:Y:S01]  /*7140*/  FFMA R22, R49, R77, R22 ;  /* 0x0000004d31167223 */ /* 0x000fe20000000016 */
[----:B------:R-:W-:Y:S01]  /*7150*/  FMUL R26, R47, R35 ;  /* 0x000000232f1a7220 */ /* 0x000fe20000400000 */
[----:B------:R-:W-:Y:S01]  /*7160*/  F2FP.SATFINITE.E4M3.F32.PACK_AB_MERGE_C R7, R10, R7, RZ ;  /* 0x000000070a07723e */ /* 0x000fe200048070ff */
[C---:B------:R-:W-:Y:S01]  /*7170*/  FFMA R23, R49.reuse, R78, R23 ;  /* 0x0000004e31177223 */ /* 0x040fe20000000017 */
[C---:B------:R-:W-:Y:S01]  /*7180*/  FFMA R24, R49.reuse, R79, R24 ;  /* 0x0000004f31187223 */ /* 0x040fe20000000018 */
[C---:B------:R-:W-:Y:S01]  /*7190*/  FFMA R25, R49.reuse, R50, R25 ;  /* 0x0000003231197223 */ /* 0x040fe20000000019 */
[----:B------:R-:W-:Y:S01]  /*71a0*/  FFMA R26, R49, R51, R26 ;  /* 0x00000033311a7223 */ /* 0x000fe2000000001a */
[----:B------:R-:W-:Y:S02]  /*71b0*/  F2FP.SATFINITE.E4M3.F32.PACK_AB_MERGE_C R28, R2, R0, R52 ;  /* 0x00000000021c723e */ /* 0x000fe40004807034 */
[----:B------:R-:W-:Y:S02]  /*71c0*/  F2FP.SATFINITE.E4M3.F32.PACK_AB_MERGE_C R31, R6, R3, R7 ;  /* 0x00000003061f723e */ /* 0x000fe40004807007 */
[----:B------:R-:W-:Y:S02]  /*71d0*/  F2FP.SATFINITE.E4M3.F32.PACK_AB_MERGE_C R13, R14, R13, RZ ;  /* 0x0000000d0e0d723e */ /* 0x000fe400048070ff */
[----:B------:R-:W-:Y:S01]  /*71e0*/  F2FP.SATFINITE.E4M3.F32.PACK_AB_MERGE_C R17, R18, R17, RZ ;  /* 0x000000111211723e */ /* 0x000fe200048070ff */
[----:B------:R1:W-:Y:S01]  /*71f0*/  STS.128 [R100+UR49+0x5200], R28 ;  /* 0x0052001c64007988 */ /* 0x0003e20008000c31 */
[----:B------:R-:W-:Y:S02]  /*7200*/  F2FP.SATFINITE.E4M3.F32.PACK_AB_MERGE_C R14, R22, R21, RZ ;  /* 0x00000015160e723e */ /* 0x000fe400048070ff */
[----:B------:R-:W-:Y:S02]  /*7210*/  F2FP.SATFINITE.E4M3.F32.PACK_AB_MERGE_C R25, R26, R25, RZ ;  /* 0x000000191a19723e */ /* 0x000fe400048070ff */
[----:B------:R-:W-:Y:S02]  /*7220*/  F2FP.SATFINITE.E4M3.F32.PACK_AB_MERGE_C R12, R12, R11, R13 ;  /* 0x0000000b0c0c723e */ /* 0x000fe4000480700d */
[----:B------:R-:W-:Y:S02]  /*7230*/  F2FP.SATFINITE.E4M3.F32.PACK_AB_MERGE_C R13, R16, R15, R17 ;  /* 0x0000000f100d723e */ /* 0x000fe40004807011 */
        /* <DEDUP_REMOVED lines=13> */
[----:B------:R-:W-:Y:S02]  /*7310*/  UIADD3 UR8, UP0, UPT, UR52, 0x680, URZ ;  /* 0x0000068034087890 */ /* 0x000fe4000ff1e0ff */
[----:B------:R-:W-:Y:S02]  /*7320*/  UIADD3 UR5, UPT, UPT, UR41, 0x40, URZ ;  /* 0x0000004029057890 */ /* 0x000fe4000fffe0ff */
[----:B------:R-:W-:Y:S02]  /*7330*/  UIADD3 UR4, UPT, UPT, UR49, 0x5200, URZ ;  /* 0x0000520031047890 */ /* 0x000fe4000fffe0ff */
[----:B------:R-:W-:Y:S01]  /*7340*/  UIADD3.X UR9, UPT, UPT, URZ, UR53, URZ, UP0, !UPT ;  /* 0x00000035ff097290 */ /* 0x000fe200087fe4ff */
[----:B------:R-:W-:Y:S01]  /*7350*/  UMOV UR6, UR42 ;  /* 0x0000002a00067c82 */ /* 0x000fe20008000000 */
[----:B------:R-:W-:Y:S07]  /*7360*/  UMOV UR7, UR36 ;  /* 0x0000002400077c82 */ /* 0x000fee0008000000 */
[----:B------:R2:W-:Y:S01]  /*7370*/  UTMASTG.3D [UR4], [UR8] ;  /* 0x00000004080073b5 */ /* 0x0005e20008010000 */
[----:B------:R0:W-:Y:S01]  /*7380*/  UTMACMDFLUSH ;  /* 0x00000000000079b7 */ /* 0x0001e20000000000 */
[----:B--2---:R-:W-:Y:S04]  /*7390*/  DEPBAR.LE SB0, 0x1 ;  /* 0x000080400000791a */ /* 0x004fe80000000000 */
.L_x_108:
[----:B------:R-:W-:Y:S05]  /*73a0*/  BSYNC.RECONVERGENT B0 ;  /* 0x0000000000007941 */ /* 0x000fea0003800200 */
.L_x_107:
        /* <DEDUP_REMOVED lines=15> */
.L_x_112:
[----:B------:R-:W-:Y:S05]  /*74a0*/  BSYNC B0 ;  /* 0x0000000000007941 */ /* 0x000fea0003800000 */
.L_x_111:
[----:B------:R-:W-:Y:S01]  /*74b0*/  ISETP.NE.AND P0, PT, R116, RZ, PT ;  /* 0x000000ff7400720c */ /* 0x000fe20003f05270 */
[----:B------:R-:W-:Y:S11]  /*74c0*/  VIADD R105, R105, 0x1 ;  /* 0x0000000169697836 */ /* 0x000ff60000000000 */
[----:B------:R-:W-:Y:S01]  /*74d0*/  @!UPT UIADD3 URZ, UPT, UPT, URZ, URZ, URZ ;  /* 0x000000fffffff290 */ /* 0x000fe2000fffe0ff */
[----:B------:R3:W4:Y:S04]  /*74e0*/  @P0 LDS.128 R84, [R2+0x210] ;  /* 0x0002100002540984 */ /* 0x0007280000000c00 */
[----:B------:R1:W1:Y:S01]  /*74f0*/  @P0 LDS.128 R80, [R3+UR49+0x200] ;  /* 0x0002003103500984 */ /* 0x0002620008000c00 */
        /* <DEDUP_REMOVED lines=14> */
.L_x_110:
[----:B------:R-:W-:Y:S05]  /*75e0*/  BSYNC B1 ;  /* 0x0000000000017941 */ /* 0x000fea0003800000 */
.L_x_109:
[----:B------:R-:W-:Y:S05]  /*75f0*/  VIADD R0, R48, 0x80 ;  /* 0x0000008030007836 */ /* 0x000fea0000000000 */
[----:B------:R-:W-:Y:S04]  /*7600*/  SHF.R.U32.HI R0, RZ, 0x15, R0 ;  /* 0x00000015ff007819 */ /* 0x000fe80000011600 */
[----:B------:R-:W-:Y:S11]  /*7610*/  LOP3.LUT P0, RZ, R0, 0x3, R101, 0x48, !PT ;  /* 0x0000000300ff7812 */ /* 0x000ff60007804865 */
[----:B------:R-:W-:Y:S02]  /*7620*/  @!UPT UIADD3 URZ, UPT, UPT, URZ, URZ, URZ ;  /* 0x000000fffffff290 */ /* 0x000fe4000fffe0ff */
[----:B------:R-:W-:Y:S05]  /*7630*/  @!P0 BRA `(.L_x_114) ;  /* 0x0000000000408947 */ /* 0x000fea0003800000 */
[----:B------:R-:W2:Y:S01]  /*7640*/  LDCU.64 UR8, c[0x4][0x78] ;  /* 0x01000f00ff0877ac */ /* 0x000ea20008000a00 */
[----:B------:R-:W-:Y:S01]  /*7650*/  MOV R3, 0x0 ;  /* 0x0000000000037802 */ /* 0x000fe20000000f00 */
[----:B-1----:R-:W-:Y:S02]  /*7660*/  HFMA2 R12, -RZ, RZ, 0, 5.9604644775390625e-08 ;  /* 0x00000001ff0c7431 */ /* 0x002fe400000001ff */
[----:B------:R-:W-:Y:S02]  /*7670*/  IMAD.MOV.U32 R8, RZ, RZ, 0x192 ;  /* 0x00000192ff087424 */ /* 0x000fe400078e00ff */
[----:B------:R-:W-:Y:S01]  /*7680*/  IMAD.MOV.U32 R13, RZ, RZ, RZ ;  /* 0x000000ffff0d7224 */ /* 0x000fe200078e00ff */
[----:B------:R-:W1:Y:S01]  /*7690*/  LDCU.64 UR6, c[0x4][0x80] ;  /* 0x01001000ff0677ac */ /* 0x000e620008000a00 */
[----:B------:R-:W3:Y:S01]  /*76a0*/  LDC.64 R2, c[0x4][R3] ;  /* 0x0100000003027b82 */ /* 0x000ee20000000a00 */
[----:B------:R-:W4:Y:S01]  /*76b0*/  LDCU.64 UR4, c[0x4][0x18] ;  /* 0x01000300ff0477ac */ /* 0x000f220008000a00 */
[----:B--2---:R-:W-:Y:S01]  /*76c0*/  MOV R5, UR9 ;  /* 0x0000000900057c02 */ /* 0x004fe20008000f00 */
[----:B------:R-:W-:Y:S01]  /*76d0*/  IMAD.U32 R4, RZ, RZ, UR8 ;  /* 0x00000008ff047e24 */ /* 0x000fe2000f8e00ff */
[----:B-1----:R-:W-:Y:S01]  /*76e0*/  MOV R7, UR7 ;  /* 0x0000000700077c02 */ /* 0x002fe20008000f00 */
[----:B------:R-:W-:Y:S01]  /*76f0*/  IMAD.U32 R6, RZ, RZ, UR6 ;  /* 0x00000006ff067e24 */ /* 0x000fe2000f8e00ff */
[----:B----4-:R-:W-:Y:S01]  /*7700*/  MOV R11, UR5 ;  /* 0x00000005000b7c02 */ /* 0x010fe20008000f00 */
[----:B------:R-:W-:Y:S02]  /*7710*/  IMAD.U32 R10, RZ, RZ, UR4 ;  /* 0x00000004ff0a7e24 */ /* 0x000fe4000f8e00ff */
[----:B------:R-:W-:Y:S07]  /*7720*/  LEPC R20, `(.L_x_114) ;  /* 0x000000001014794e */ /* 0x000fee0000000000 */
[----:B---3--:R-:W-:Y:S05]  /*7730*/  CALL.ABS.NOINC R2 ;  /* 0x0000000002007343 */ /* 0x008fea0003c00000 */
.L_x_114:
        /* <DEDUP_REMOVED lines=148> */
[----:B------:R-:W-:Y:S02]  /*8080*/  UIADD3 UR8, UP0, UPT, UR52, 0x680, URZ ;  /* 0x0000068034087890 */ /* 0x000fe4000ff1e0ff */
[----:B------:R-:W-:Y:S02]  /*8090*/  UIADD3 UR5, UPT, UPT, UR41, 0x80, URZ ;  /* 0x0000008029057890 */ /* 0x000fe4000fffe0ff */
[----:B------:R-:W-:Y:S01]  /*80a0*/  MOV R109, UR10 ;  /* 0x0000000a006d7c02 */ /* 0x000fe20008000f00 */
[----:B------:R-:W-:Y:S01]  /*80b0*/  UIADD3.X UR9, UPT, UPT, URZ, UR53, URZ, UP0, !UPT ;  /* 0x00000035ff097290 */ /* 0x000fe200087fe4ff */
[----:B------:R-:W-:Y:S02]  /*80c0*/  UMOV UR6, UR42 ;  /* 0x0000002a00067c82 */ /* 0x000fe40008000000 */
[----:B------:R-:W-:Y:S01]  /*80d0*/  R2UR UR4, R109 ;  /* 0x000000006d0472ca */ /* 0x000fe200000e0000 */
[----:B------:R-:W-:Y:S11]  /*80e0*/  UMOV UR7, UR36 ;  /* 0x0000002400077c82 */ /* 0x000ff60008000000 */
[----:B------:R-:W-:Y:S01]  /*80f0*/  @!UPT UIADD3 URZ, UPT, UPT, URZ, URZ, URZ ;  /* 0x000000fffffff290 */ /* 0x000fe2000fffe0ff */
[----:B------:R2:W-:Y:S01]  /*8100*/  UTMASTG.3D [UR4], [UR8] ;  /* 0x00000004080073b5 */ /* 0x0005e20008010000 */
[----:B------:R0:W-:Y:S01]  /*8110*/  UTMACMDFLUSH ;  /* 0x00000000000079b7 */ /* 0x0001e20000000000 */
[----:B--2---:R-:W-:Y:S04]  /*8120*/  DEPBAR.LE SB0, 0x1 ;  /* 0x000080400000791a */ /* 0x004fe80000000000 */
.L_x_116:
[----:B------:R-:W-:Y:S05]  /*8130*/  BSYNC.RECONVERGENT B0 ;  /* 0x0000000000007941 */ /* 0x000fea0003800200 */
.L_x_115:
        /* <DEDUP_REMOVED lines=15> */
.L_x_120:
[----:B------:R-:W-:Y:S05]  /*8230*/  BSYNC B0 ;  /* 0x0000000000007941 */ /* 0x000fea0003800000 */
.L_x_119:
        /* <DEDUP_REMOVED lines=19> */
.L_x_118:
[----:B------:R-:W-:Y:S05]  /*8370*/  BSYNC B1 ;  /* 0x0000000000017941 */ /* 0x000fea0003800000 */
.L_x_117:
        /* <DEDUP_REMOVED lines=21> */
.L_x_122:
[----:B------:R-:W-:Y:S01]  /*84d0*/  ISETP.NE.AND P0, PT, R110, RZ, PT ;  /* 0x000000ff6e00720c */ /* 0x000fe20003f05270 */
[----:B------:R-:W-:Y:S05]  /*84e0*/  WARPSYNC.ALL ;  /* 0x0000000000007948 */ /* 0x000fea0003800000 */
[----:B------:R-:W-:Y:S01]  /*84f0*/  R2UR UR4, R48 ;  /* 0x00000000300472ca */ /* 0x000fe200000e0000 */
[----:B------:R-:W-:Y:S01]  /*8500*/  BSSY.RECONVERGENT B0, `(.L_x_123) ;  /* 0x000009c000007945 */ /* 0x000fe20003800200 */
[-C--:B------:R-:W-:Y:S02]  /*8510*/  F2FP.F16.E4M3.UNPACK_B R2, R80.reuse ;  /* 0x00000050ff02723e */ /* 0x080fe400020006ff */
[----:B------:R-:W-:Y:S02]  /*8520*/  F2FP.F16.E4M3.UNPACK_B R80, R80.H1 ;  /* 0x00000050ff50723e */ /* 0x000fe400030006ff */
[-C--:B------:R-:W-:Y:S01]  /*8530*/  F2FP.F16.E4M3.UNPACK_B R51, R81.reuse ;  /* 0x00000051ff33723e */ /* 0x080fe200020006ff */
[--C-:B------:R-:W-:Y:S01]  /*8540*/  HADD2.F32 R0, -RZ, R2.reuse.H0_H0 ;  /* 0x20000002ff007230 */ /* 0x100fe20000004100 */
[----:B------:R-:W-:Y:S01]  /*8550*/  F2FP.F16.E4M3.UNPACK_B R81, R81.H1 ;  /* 0x00000051ff51723e */ /* 0x000fe200030006ff */
[----:B------:R-:W-:Y:S01]  /*8560*/  HADD2.F32 R2, -RZ, R2.H1_H1 ;  /* 0x30000002ff027230 */ /* 0x000fe20000004100 */
[-C--:B------:R-:W-:Y:S01]  /*8570*/  F2FP.F16.E4M3.UNPACK_B R55, R82.reuse ;  /* 0x00000052ff37723e */ /* 0x080fe200020006ff */
[--C-:B------:R-:W-:Y:S01]  /*8580*/  HADD2.F32 R3, -RZ, R80.reuse.H0_H0 ;  /* 0x20000050ff037230 */ /* 0x100fe20000004100 */
[----:B------:R-:W-:Y:S01]  /*8590*/  F2FP.F16.E4M3.UNPACK_B R82, R82.H1 ;  /* 0x00000052ff52723e */ /* 0x000fe200030006ff */
[----:B-1----:R-:W-:Y:S01]  /*85a0*/  LDTM.16dp32bit_t0_t15.x32 R4, tmem[UR4+0xc0] ;  /* 0x0000c004000479ee */ /* 0x002fe20008a80000 */
[----:B------:R-:W1:Y:S01]  /*85b0*/  LDTM.16dp32bit_t16_t31.x32 R4, tmem[UR4+0xe0] ;  /* 0x0000e004000479ee */ /* 0x000e620008aa0000 */
[----:B------:R-:W-:Y:S01]  /*85c0*/  NOP ;  /* 0x0000000000007918 */ /* 0x000fe20000000000 */
[--C-:B------:R-:W-:Y:S01]  /*85d0*/  HADD2.F32 R50, -RZ, R51.reuse.H0_H0 ;  /* 0x20000033ff327230 */ /* 0x100fe20000004100 */
[----:B------:R-:W-:Y:S01]  /*85e0*/  R2UR UR5, R113 ;  /* 0x00000000710572ca */ /* 0x000fe200000e0000 */
[----:B------:R-:W-:Y:S01]  /*85f0*/  HADD2.F32 R51, -RZ, R51.H1_H1 ;  /* 0x30000033ff337230 */ /* 0x000fe20000004100 */
[----:B------:R-:W-:Y:S01]  /*8600*/  F2FP.F16.E4M3.UNPACK_B R59, R83 ;  /* 0x00000053ff3b723e */ /* 0x000fe200020006ff */
[--C-:B------:R-:W-:Y:S01]  /*8610*/  HADD2.F32 R54, -RZ, R55.reuse.H0_H0 ;  /* 0x20000037ff367230 */ /* 0x100fe20000004100 */
[----:B------:R-:W-:Y:S01]  /*8620*/  F2FP.F16.E4M3.UNPACK_B R63, R84 ;  /* 0x00000054ff3f723e */ /* 0x000fe200020006ff */
[----:B------:R-:W-:Y:S01]  /*8630*/  HADD2.F32 R55, -RZ, R55.H1_H1 ;  /* 0x30000037ff377230 */ /* 0x000fe20000004100 */
[----:B------:R-:W-:Y:S01]  /*8640*/  F2FP.F16.E4M3.UNPACK_B R67, R85 ;  /* 0x00000055ff43723e */ /* 0x000fe200020006ff */
[--C-:B------:R-:W-:Y:S01]  /*8650*/  HADD2.F32 R58, -RZ, R59.reuse.H0_H0 ;  /* 0x2000003bff3a7230 */ /* 0x100fe20000004100 */
[----:B------:R-:W-:Y:S01]  /*8660*/  F2FP.F16.E4M3.UNPACK_B R71, R86 ;  /* 0x00000056ff47723e */ /* 0x000fe200020006ff */
[----:B------:R-:W-:Y:S01]  /*8670*/  HADD2.F32 R59, -RZ, R59.H1_H1 ;  /* 0x3000003bff3b7230 */ /* 0x000fe20000004100 */
[----:B------:R-:W-:Y:S01]  /*8680*/  F2FP.F16.E4M3.UNPACK_B R74, R87 ;  /* 0x00000057ff4a723e */ /* 0x000fe200020006ff */
[--C-:B------:R-:W-:Y:S01]  /*8690*/  HADD2.F32 R62, -RZ, R63.reuse.H0_H0 ;  /* 0x2000003fff3e7230 */ /* 0x100fe20000004100 */
[----:B------:R-:W-:Y:S01]  /*86a0*/  F2FP.F16.E4M3.UNPACK_B R83, R83.H1 ;  /* 0x00000053ff53723e */ /* 0x000fe200030006ff */
[----:B------:R-:W-:Y:S01]  /*86b0*/  UIADD3 UR5, UPT, UPT, UR5, 0xe0, URZ ;  /* 0x000000e005057890 */ /* 0x000fe2000fffe0ff */
[----:B------:R-:W-:Y:S01]  /*86c0*/  HADD2.F32 R63, -RZ, R63.H1_H1 ;  /* 0x3000003fff3f7230 */ /* 0x000fe20000004100 */
[----:B------:R-:W-:Y:S01]  /*86d0*/  F2FP.F16.E4M3.UNPACK_B R84, R84.H1 ;  /* 0x00000054ff54723e */ /* 0x000fe200030006ff */
[--C-:B------:R-:W-:Y:S01]  /*86e0*/  HADD2.F32 R66, -RZ, R67.reuse.H0_H0 ;  /* 0x20000043ff427230 */ /* 0x100fe20000004100 */
[----:B------:R-:W-:Y:S01]  /*86f0*/  UPRMT UR5, UR37, 0x654, UR5 ;  /* 0x0000065425057896 */ /* 0x000fe20008000005 */
[----:B------:R-:W-:Y:S01]  /*8700*/  HADD2.F32 R67, -RZ, R67.H1_H1 ;  /* 0x30000043ff437230 */ /* 0x000fe20000004100 */
[----:B------:R-:W-:Y:S01]  /*8710*/  F2FP.F16.E4M3.UNPACK_B R85, R85.H1 ;  /* 0x00000055ff55723e */ /* 0x000fe200030006ff */
[--C-:B------:R-:W-:Y:S02]  /*8720*/  HADD2.F32 R70, -RZ, R71.reuse.H0_H0 ;  /* 0x20000047ff467230 */ /* 0x100fe40000004100 */
[C---:B-1----:R-:W-:Y:S01]  /*8730*/  FMUL R4, R47.reuse, R4 ;  /* 0x000000042f047220 */ /* 0x042fe20000400000 */
[C---:B------:R-:W-:Y:S01]  /*8740*/  FMUL R5, R47.reuse, R5 ;  /* 0x000000052f057220 */ /* 0x040fe20000400000 */
[C---:B------:R-:W-:Y:S01]  /*8750*/  FMUL R8, R47.reuse, R8 ;  /* 0x000000082f087220 */ /* 0x040fe20000400000 */
[----:B------:R-:W-:Y:S01]  /*8760*/  FMUL R9, R47, R9 ;  /* 0x000000092f097220 */ /* 0x000fe20000400000 */
[C---:B------:R-:W-:Y:S01]  /*8770*/  FFMA R4, R49.reuse, R0, R4 ;  /* 0x0000000031047223 */ /* 0x040fe20000000004 */
[----:B------:R-:W-:Y:S01]  /*8780*/  SYNCS.ARRIVE.TRANS64.RED.A1T0 RZ, [UR5], RZ ;  /* 0x000000ffffff79a7 */ /* 0x000fe20008100405 */
        /* <DEDUP_REMOVED lines=8> */
[----:B------:R-:W-:Y:S02]  /*8810*/  HADD2.F32 R71, -RZ, R71.H1_H1 ;  /* 0x30000047ff477230 */ /* 0x000fe40000004100 */
[C---:B------:R-:W-:Y:S01]  /*8820*/  FMUL R25, R47.reuse, R30 ;  /* 0x0000001e2f197220 */ /* 0x040fe20000400000 */
[C---:B------:R-:W-:Y:S01]  /*8830*/  FMUL R30, R47.reuse, R35 ;  /* 0x000000232f1e7220 */ /* 0x040fe20000400000 */
[----:B------:R-:W-:Y:S02]  /*8840*/  HADD2.F32 R48, -RZ, R80.H1_H1 ;  /* 0x30000050ff307230 */ /* 0x000fe40000004100 */
[C---:B------:R-:W-:Y:S01]  /*8850*/  FMUL R6, R47.reuse, R6 ;  /* 0x000000062f067220 */ /* 0x040fe20000400000 */
[C---:B------:R-:W-:Y:S01]  /*8860*/  FMUL R7, R47.reuse, R7 ;  /* 0x000000072f077220 */ /* 0x040fe20000400000 */
[--C-:B------:R-:W-:Y:S02]  /*8870*/  HADD2.F32 R52, -RZ, R81.reuse.H0_H0 ;  /* 0x20000051ff347230 */ /* 0x100fe40000004100 */
[----:B------:R-:W-:Y:S01]  /*8880*/  FMUL R10, R47, R10 ;  /* 0x0000000a2f0a7220 */ /* 0x000fe20000400000 */
[C---:B------:R-:W-:Y:S01]  /*8890*/  FFMA R6, R49.reuse, R3, R6 ;  /* 0x0000000331067223 */ /* 0x040fe20000000006 */
[----:B------:R-:W-:Y:S02]  /*88a0*/  HADD2.F32 R53, -RZ, R81.H1_H1 ;  /* 0x30000051ff357230 */ /* 0x000fe40000004100 */
[C---:B------:R-:W-:Y:S01]  /*88b0*/  FFMA R7, R49.reuse, R48, R7 ;  /* 0x0000003031077223 */ /* 0x040fe20000000007 */
[C---:B------:R-:W-:Y:S01]  /*88c0*/  FFMA R8, R49.reuse, R50, R8 ;  /* 0x0000003231087223 */ /* 0x040fe20000000008 */
[C---:B------:R-:W-:Y:S01]  /*88d0*/  FFMA R9, R49.reuse, R51, R9 ;  /* 0x0000003331097223 */ /* 0x040fe20000000009 */
[----:B------:R-:W-:Y:S01]  /*88e0*/  FFMA R10, R49, R52, R10 ;  /* 0x00000034310a7223 */ /* 0x000fe2000000000a */
[--C-:B------:R-:W-:Y:S01]  /*88f0*/  HADD2.F32 R48, -RZ, R74.reuse.H0_H0 ;  /* 0x2000004aff307230 */ /* 0x100fe20000004100 */
[----:B------:R-:W-:Y:S01]  /*8900*/  F2FP.SATFINITE.E4M3.F32.PACK_AB_MERGE_C R77, R7, R6, RZ ;  /* 0x00000006074d723e */ /* 0x000fe200048070ff */
[C---:B------:R-:W-:Y:S01]  /*8910*/  FMUL R7, R47.reuse, R24 ;  /* 0x000000182f077220 */ /* 0x040fe20000400000 */
[C---:B------:R-:W-:Y:S01]  /*8920*/  FMUL R24, R47.reuse, R29 ;  /* 0x0000001d2f187220 */ /* 0x040fe20000400000 */
[C---:B------:R-:W-:Y:S01]  /*8930*/  FMUL R29, R47.reuse, R34 ;  /* 0x000000222f1d7220 */ /* 0x040fe20000400000 */
[----:B------:R-:W-:Y:S02]  /*8940*/  HADD2.F32 R74, -RZ, R74.H1_H1 ;  /* 0x3000004aff4a7230 */ /* 0x000fe40000004100 */
[C---:B------:R-:W-:Y:S01]  /*8950*/  FMUL R11, R47.reuse, R11 ;  /* 0x0000000b2f0b7220 */ /* 0x040fe20000400000 */
[--C-:B------:R-:W-:Y:S02]  /*8960*/  HADD2.F32 R56, -RZ, R82.reuse.H0_H0 ;  /* 0x20000052ff387230 */ /* 0x100fe40000004100 */
[----:B------:R-:W-:Y:S01]  /*8970*/  FMUL R14, R47, R14 ;  /* 0x0000000e2f0e7220 */ /* 0x000fe20000400000 */
[----:B------:R-:W-:Y:S02]  /*8980*/  HADD2.F32 R57, -RZ, R82.H1_H1 ;  /* 0x30000052ff397230 */ /* 0x000fe40000004100 */
[C---:B------:R-:W-:Y:S01]  /*8990*/  FFMA R11, R49.reuse, R53, R11 ;  /* 0x00000035310b7223 */ /* 0x040fe2000000000b */
[----:B------:R-:W-:Y:S01]  /*89a0*/  F2FP.F16.E4M3.UNPACK_B R86, R86.H1 ;  /* 0x00000056ff56723e */ /* 0x000fe200030006ff */
[C---:B------:R-:W-:Y:S01]  /*89b0*/  FFMA R12, R49.reuse, R54, R12 ;  /* 0x00000036310c7223 */ /* 0x040fe2000000000c */
[C---:B------:R-:W-:Y:S01]  /*89c0*/  FFMA R13, R49.reuse, R55, R13 ;  /* 0x00000037310d7223 */ /* 0x040fe2000000000d */
[----:B------:R-:W-:Y:S01]  /*89d0*/  F2FP.F16.E4M3.UNPACK_B R87, R87.H1 ;  /* 0x00000057ff57723e */ /* 0x000fe200030006ff */
[----:B------:R-:W-:Y:S01]  /*89e0*/  FFMA R14, R49, R56, R14 ;  /* 0x00000038310e7223 */ /* 0x000fe2000000000e */
[----:B------:R-:W-:Y:S01]  /*89f0*/  F2FP.SATFINITE.E4M3.F32.PACK_AB_MERGE_C R10, R11, R10, RZ ;  /* 0x0000000a0b0a723e */ /* 0x000fe200048070ff */
[C---:B------:R-:W-:Y:S01]  /*8a00*/  FMUL R15, R47.reuse, R15 ;  /* 0x0000000f2f0f7220 */ /* 0x040fe20000400000 */
[--C-:B------:R-:W-:Y:S02]  /*8a10*/  HADD2.F32 R60, -RZ, R83.reuse.H0_H0 ;  /* 0x20000053ff3c7230 */ /* 0x100fe40000004100 */
[----:B------:R-:W-:Y:S01]  /*8a20*/  FMUL R18, R47, R18 ;  /* 0x000000122f127220 */ /* 0x000fe20000400000 */
[----:B------:R-:W-:Y:S02]  /*8a30*/  HADD2.F32 R61, -RZ, R83.H1_H1 ;  /* 0x30000053ff3d7230 */ /* 0x000fe40000004100 */
[----:B------:R-:W-:Y:S01]  /*8a40*/  FFMA R15, R49, R57, R15 ;  /* 0x00000039310f7223 */ /* 0x000fe2000000000f */
[----:B------:R-:W-:Y:S01]  /*8a50*/  IADD3 R45, PT, PT, R45, 0x1, RZ ;  /* 0x000000012d2d7810 */ /* 0x000fe20007ffe0ff */
[C---:B------:R-:W-:Y:S01]  /*8a60*/  FFMA R16, R49.reuse, R58, R16 ;  /* 0x0000003a31107223 */ /* 0x040fe20000000010 */
        /* <DEDUP_REMOVED lines=8> */
[C---:B------:R-:W-:Y:S01]  /*8af0*/  FFMA R0, R49.reuse, R62, R0 ;  /* 0x0000003e31007223 */ /* 0x040fe20000000000 */
[C---:B------:R-:W-:Y:S01]  /*8b00*/  FFMA R2, R49.reuse, R63, R2 ;  /* 0x0000003f31027223 */ /* 0x040fe20000000002 */
[--C-:B------:R-:W-:Y:S02]  /*8b10*/  HADD2.F32 R68, -RZ, R85.reuse.H0_H0 ;  /* 0x20000055ff447230 */ /* 0x100fe40000004100 */
[----:B------:R-:W-:Y:S01]  /*8b20*/  FFMA R3, R49, R64, R3 ;  /* 0x0000004031037223 */ /* 0x000fe20000000003 */
[----:B------:R-:W-:Y:S02]  /*8b30*/  HADD2.F32 R69, -RZ, R85.H1_H1 ;  /* 0x30000055ff457230 */ /* 0x000fe40000004100 */
[C---:B------:R-:W-:Y:S01]  /*8b40*/  FMUL R21, R47.reuse, R26 ;  /* 0x0000001a2f157220 */ /* 0x040fe20000400000 */
[----:B------:R-:W-:Y:S01]  /*8b50*/  FMUL R22, R47, R27 ;  /* 0x0000001b2f167220 */ /* 0x000fe20000400000 */
[C---:B------:R-:W-:Y:S01]  /*8b60*/  FFMA R6, R49.reuse, R65, R6 ;  /* 0x0000004131067223 */ /* 0x040fe20000000006 */
[----:B------:R-:W-:Y:S01]  /*8b70*/  FFMA R7, R49, R66, R7 ;  /* 0x0000004231077223 */ /* 0x000fe20000000007 */
[----:B------:R-:W-:Y:S01]  /*8b80*/  FMUL R23, R47, R28 ;  /* 0x0000001c2f177220 */ /* 0x000fe20000400000 */
[C---:B------:R-:W-:Y:S01]  /*8b90*/  FFMA R20, R49.reuse, R67, R20 ;  /* 0x0000004331147223 */ /* 0x040fe20000000014 */
[--C-:B------:R-:W-:Y:S02]  /*8ba0*/  HADD2.F32 R72, -RZ, R86.reuse.H0_H0 ;  /* 0x20000056ff487230 */ /* 0x100fe40000004100 */
[C---:B------:R-:W-:Y:S01]  /*8bb0*/  FFMA R21, R49.reuse, R68, R21 ;  /* 0x0000004431157223 */ /* 0x040fe20000000015 */
[----:B------:R-:W-:Y:S02]  /*8bc0*/  HADD2.F32 R73, -RZ, R86.H1_H1 ;  /* 0x30000056ff497230 */ /* 0x000fe40000004100 */
[----:B------:R-:W-:Y:S01]  /*8bd0*/  FFMA R22, R49, R69, R22 ;  /* 0x0000004531167223 */ /* 0x000fe20000000016 */
[C---:B------:R-:W-:Y:S01]  /*8be0*/  FMUL R26, R47.reuse, R31 ;  /* 0x0000001f2f1a7220 */ /* 0x040fe20000400000 */
[----:B------:R-:W-:Y:S01]  /*8bf0*/  FMUL R27, R47, R32 ;  /* 0x000000202f1b7220 */ /* 0x000fe20000400000 */
[----:B------:R-:W-:Y:S01]  /*8c00*/  FFMA R23, R49, R70, R23 ;  /* 0x0000004631177223 */ /* 0x000fe20000000017 */
[----:B------:R-:W-:Y:S01]  /*8c10*/  FMUL R28, R47, R33 ;  /* 0x000000212f1c7220 */ /* 0x000fe20000400000 */
[C---:B------:R-:W-:Y:S01]  /*8c20*/  FFMA R24, R49.reuse, R71, R24 ;  /* 0x0000004731187223 */ /* 0x040fe20000000018 */
[--C-:B------:R-:W-:Y:S02]  /*8c30*/  HADD2.F32 R75, -RZ, R87.reuse.H0_H0 ;  /* 0x20000057ff4b7230 */ /* 0x100fe40000004100 */
[C---:B------:R-:W-:Y:S01]  /*8c40*/  FFMA R25, R49.reuse, R72, R25 ;  /* 0x0000004831197223 */ /* 0x040fe20000000019 */
[----:B------:R-:W-:Y:S02]  /*8c50*/  HADD2.F32 R76, -RZ, R87.H1_H1 ;  /* 0x30000057ff4c7230 */ /* 0x000fe40000004100 */
[----:B------:R-:W-:Y:S01]  /*8c60*/  FFMA R26, R49, R73, R26 ;  /* 0x00000049311a7223 */ /* 0x000fe2000000001a */
[----:B------:R-:W-:Y:S01]  /*8c70*/  F2FP.SATFINITE.E4M3.F32.PACK_AB_MERGE_C R14, R15, R14, RZ ;  /* 0x0000000e0f0e723e */ /* 0x000fe200048070ff */
[----:B------:R-:W-:Y:S01]  /*8c80*/  FFMA R27, R49, R48, R27 ;  /* 0x00000030311b7223 */ /* 0x000fe2000000001b */
[----:B------:R-:W-:Y:S01]  /*8c90*/  F2FP.SATFINITE.E4M3.F32.PACK_AB_MERGE_C R18, R19, R18, RZ ;  /* 0x000000121312723e */ /* 0x000fe200048070ff */
[C---:B------:R-:W-:Y:S01]  /*8ca0*/  FFMA R28, R49.reuse, R74, R28 ;  /* 0x0000004a311c7223 */ /* 0x040fe2000000001c */
[C---:B------:R-:W-:Y:S01]  /*8cb0*/  FFMA R29, R49.reuse, R75, R29 ;  /* 0x0000004b311d7223 */ /* 0x040fe2000000001d */
[----:B------:R-:W-:Y:S01]  /*8cc0*/  FFMA R30, R49, R76, R30 ;  /* 0x0000004c311e7223 */ /* 0x000fe2000000001e */
[----:B------:R-:W-:Y:S02]  /*8cd0*/  F2FP.SATFINITE.E4M3.F32.PACK_AB_MERGE_C R32, R5, R4, R77 ;  /* 0x000000040520723e */ /* 0x000fe4000480704d */
[----:B------:R-:W-:Y:S02]  /*8ce0*/  F2FP.SATFINITE.E4M3.F32.PACK_AB_MERGE_C R33, R9, R8, R10 ;  /* 0x000000080921723e */ /* 0x000fe4000480700a */
        /* <DEDUP_REMOVED lines=10> */
[----:B------:R-:W-:Y:S05]  /*8d90*/  F2FP.SATFINITE.E4M3.F32.PACK_AB_MERGE_C R7, R28, R27, R29 ;  /* 0x0000001b1c07723e */ /* 0x000fea000480701d */
        /* <DEDUP_REMOVED lines=18> */
.L_x_124:
[----:B------:R-:W-:Y:S05]  /*8ec0*/  BSYNC.RECONVERGENT B0 ;  /* 0x0000000000007941 */ /* 0x000fea0003800200 */
.L_x_123:
[----:B------:R-:W-:Y:S01]  /*8ed0*/  BAR.SYNC.DEFER_BLOCKING 0x1, 0x80 ;  /* 0x0042000000007b1d */ /* 0x000fe20000010000 */
[----:B------:R-:W-:Y:S01]  /*8ee0*/  ISETP.NE.AND P2, PT, R111, RZ, PT ;  /* 0x000000ff6f00720c */ /* 0x000fe20003f45270 */
[----:B------:R-:W-:Y:S01]  /*8ef0*/  IMAD.IADD R14, R43, 0x1, R94 ;  /* 0x000000012b0e7824 */ /* 0x000fe200078e025e */
[----:B------:R-:W-:Y:S01]  /*8f00*/  ISETP.NE.AND P0, PT, R112, 0x2, PT ;  /* 0x000000027000780c */ /* 0x000fe20003f05270 */
[----:B------:R-:W-:Y:S01]  /*8f10*/  IMAD.IADD R15, R44, 0x1, R95 ;  /* 0x000000012c0f7824 */ /* 0x000fe200078e025f */
[----:B------:R-:W-:Y:S02]  /*8f20*/  ISETP.NE.AND P1, PT, R45, 0x4, PT ;  /* 0x000000042d00780c */ /* 0x000fe40003f25270 */
[----:B------:R-:W-:Y:S02]  /*8f30*/  SEL R2, RZ, 0x1, P0 ;  /* 0x00000001ff027807 */ /* 0x000fe40000000000 */
[----:B------:R-:W-:Y:S02]  /*8f40*/  SEL R0, RZ, 0x1, P1 ;  /* 0x00000001ff007807 */ /* 0x000fe40000800000 */
[----:B------:R-:W-:Y:S02]  /*8f50*/  LOP3.LUT R106, R106, R2, RZ, 0x3c, !PT ;  /* 0x000000026a6a7212 */ /* 0x000fe400078e3cff */
[----:B------:R-:W-:Y:S02]  /*8f60*/  LOP3.LUT R107, R107, R0, RZ, 0x3c, !PT ;  /* 0x000000006b6b7212 */ /* 0x000fe400078e3cff */
[----:B------:R-:W-:Y:S02]  /*8f70*/  @P2 R2UR UR36, R103 ;  /* 0x00000000672422ca */ /* 0x000fe400000e0000 */
[----:B------:R-:W-:Y:S02]  /*8f80*/  SEL R112, R112, RZ, P0 ;  /* 0x000000ff70707207 */ /* 0x000fe40000000000 */
[----:B------:R-:W-:Y:S01]  /*8f90*/  SEL R45, R45, RZ, P1 ;  /* 0x000000ff2d2d7207 */ /* 0x000fe20000800000 */
[----:B------:R-:W-:Y:S10]  /*8fa0*/  @P2 BRA `(.L_x_125) ;  /* 0xffffffbc00382947 */ /* 0x000ff4000383ffff */
[----:B------:R-:W-:Y:S05]  /*8fb0*/  EXIT ;  /* 0x000000000000794d */ /* 0x000fea0003800000 */
.L_x_19:
[----:B--2---:R2:W1:Y:S02]  /*8fc0*/  SYNCS.PHASECHK.TRANS64.TRYWAIT P0, [R2+URZ+0x110], R3 ;  /* 0x00011003020075a7 */ /* 0x00446400080011ff */
[----:B-1----:R-:W-:Y:S05]  /*8fd0*/  @!P0 NANOSLEEP.SYNCS 0x989680 ;  /* 0x009896800000895d */ /* 0x002fea0003900000 */
[----:B------:R-:W1:Y:S02]  /*8fe0*/  @!P0 SYNCS.PHASECHK.TRANS64 P0, [R2+URZ+0x110], R3 ;  /* 0x00011003020085a7 */ /* 0x000e6400080010ff */
[----:B-1----:R-:W-:Y:S05]  /*8ff0*/  @!P0 BRA `(.L_x_19) ;  /* 0xfffffffc00f08947 */ /* 0x002fea000383ffff */
[----:B------:R-:W-:Y:S05]  /*9000*/  BRA `(.L_x_126) ;  /* 0xffffff84007c7947 */ /* 0x000fea000383ffff */
.L_x_22:
[----:B-1----:R-:W-:-:S07]  /*9010*/  MOV R2, UR33 ;  /* 0x0000002100027c02 */ /* 0x002fce0008000f00 */
.L_x_127:
[----:B-1----:R1:W2:Y:S02]  /*9020*/  SYNCS.PHASECHK.TRANS64.TRYWAIT P0, [R2+URZ+0x28], R4 ;  /* 0x00002804020075a7 */ /* 0x0022a400080011ff */
[----:B--2---:R-:W-:Y:S05]  /*9030*/  @!P0 NANOSLEEP.SYNCS 0x989680 ;  /* 0x009896800000895d */ /* 0x004fea0003900000 */
[----:B------:R-:W2:Y:S02]  /*9040*/  @!P0 SYNCS.PHASECHK.TRANS64 P0, [R2+URZ+0x28], R4 ;  /* 0x00002804020085a7 */ /* 0x000ea400080010ff */
[----:B--2---:R-:W-:Y:S05]  /*9050*/  @!P0 BRA `(.L_x_127) ;  /* 0xfffffffc00f08947 */ /* 0x004fea000383ffff */
[----:B------:R-:W-:Y:S05]  /*9060*/  BRA `(.L_x_21) ;  /* 0xffffff8400cc7947 */ /* 0x000fea000383ffff */
.L_x_28:
[----:B-1----:R-:W-:-:S07]  /*9070*/  MOV R2, UR17 ;  /* 0x0000001100027c02 */ /* 0x002fce0008000f00 */
.L_x_128:
[----:B-1----:R1:W2:Y:S02]  /*9080*/  SYNCS.PHASECHK.TRANS64.TRYWAIT P0, [R2+URZ+0x28], R4 ;  /* 0x00002804020075a7 */ /* 0x0022a400080011ff */
[----:B--2---:R-:W-:Y:S05]  /*9090*/  @!P0 NANOSLEEP.SYNCS 0x989680 ;  /* 0x009896800000895d */ /* 0x004fea0003900000 */
[----:B------:R-:W2:Y:S02]  /*90a0*/  @!P0 SYNCS.PHASECHK.TRANS64 P0, [R2+URZ+0x28], R4 ;  /* 0x00002804020085a7 */ /* 0x000ea400080010ff */
[----:B--2---:R-:W-:Y:S05]  /*90b0*/  @!P0 BRA `(.L_x_128) ;  /* 0xfffffffc00f08947 */ /* 0x004fea000383ffff */
[----:B------:R-:W-:Y:S05]  /*90c0*/  BRA `(.L_x_27) ;  /* 0xffffff8800747947 */ /* 0x000fea000383ffff */
.L_x_32:
[----:B-1----:R1:W2:Y:S02]  /*90d0*/  SYNCS.PHASECHK.TRANS64.TRYWAIT P0, [R2+URZ+0xa0], R3 ;  /* 0x0000a003020075a7 */ /* 0x0022a400080011ff */
[----:B--2---:R-:W-:Y:S05]  /*90e0*/  @!P0 NANOSLEEP.SYNCS 0x989680 ;  /* 0x009896800000895d */ /* 0x004fea0003900000 */
[----:B------:R-:W2:Y:S02]  /*90f0*/  @!P0 SYNCS.PHASECHK.TRANS64 P0, [R2+URZ+0xa0], R3 ;  /* 0x0000a003020085a7 */ /* 0x000ea400080010ff */
[----:B--2---:R-:W-:Y:S05]  /*9100*/  @!P0 BRA `(.L_x_32) ;  /* 0xfffffffc00f08947 */ /* 0x004fea000383ffff */
[----:B------:R-:W-:Y:S05]  /*9110*/  BRA `(.L_x_129) ;  /* 0xffffff8c00047947 */ /* 0x000fea000383ffff */
.L_x_36:
[----:B----4-:R-:W-:-:S07]  /*9120*/  MOV R0, UR5 ;  /* 0x0000000500007c02 */ /* 0x010fce0008000f00 */
.L_x_130:
[----:B-1----:R1:W2:Y:S02]  /*9130*/  SYNCS.PHASECHK.TRANS64.TRYWAIT P0, [R0+URZ], R2 ;  /* 0x00000002000075a7 */ /* 0x0022a400080011ff */
[----:B--2---:R-:W-:Y:S05]  /*9140*/  @!P0 NANOSLEEP.SYNCS 0x989680 ;  /* 0x009896800000895d */ /* 0x004fea0003900000 */
[----:B------:R-:W2:Y:S02]  /*9150*/  @!P0 SYNCS.PHASECHK.TRANS64 P0, [R0+URZ], R2 ;  /* 0x00000002000085a7 */ /* 0x000ea400080010ff */
[----:B--2---:R-:W-:Y:S05]  /*9160*/  @!P0 BRA `(.L_x_130) ;  /* 0xfffffffc00f08947 */ /* 0x004fea000383ffff */
[----:B------:R-:W-:Y:S05]  /*9170*/  BRA `(.L_x_131) ;  /* 0xffffff9000747947 */ /* 0x000fea000383ffff */
.L_x_37:
[----:B----4-:R-:W-:-:S07]  /*9180*/  MOV R0, UR5 ;  /* 0x0000000500007c02 */ /* 0x010fce0008000f00 */
.L_x_132:
[----:B-1----:R1:W2:Y:S02]  /*9190*/  SYNCS.PHASECHK.TRANS64.TRYWAIT P0, [R0+URZ], R3 ;  /* 0x00000003000075a7 */ /* 0x0022a400080011ff */
[----:B--2---:R-:W-:Y:S05]  /*91a0*/  @!P0 NANOSLEEP.SYNCS 0x989680 ;  /* 0x009896800000895d */ /* 0x004fea0003900000 */
[----:B------:R-:W2:Y:S02]  /*91b0*/  @!P0 SYNCS.PHASECHK.TRANS64 P0, [R0+URZ], R3 ;  /* 0x00000003000085a7 */ /* 0x000ea400080010ff */
[----:B--2---:R-:W-:Y:S05]  /*91c0*/  @!P0 BRA `(.L_x_132) ;  /* 0xfffffffc00f08947 */ /* 0x004fea000383ffff */
[----:B------:R-:W-:Y:S05]  /*91d0*/  BRA `(.L_x_133) ;  /* 0xffffff9000807947 */ /* 0x000fea000383ffff */
.L_x_38:
[----:B----4-:R-:W-:-:S07]  /*91e0*/  MOV R0, UR5 ;  /* 0x0000000500007c02 */ /* 0x010fce0008000f00 */
.L_x_134:
[----:B-1----:R1:W2:Y:S02]  /*91f0*/  SYNCS.PHASECHK.TRANS64.TRYWAIT P0, [R0+URZ], R3 ;  /* 0x00000003000075a7 */ /* 0x0022a400080011ff */
[----:B--2---:R-:W-:Y:S05]  /*9200*/  @!P0 NANOSLEEP.SYNCS 0x989680 ;  /* 0x009896800000895d */ /* 0x004fea0003900000 */
[----:B------:R-:W2:Y:S02]  /*9210*/  @!P0 SYNCS.PHASECHK.TRANS64 P0, [R0+URZ], R3 ;  /* 0x00000003000085a7 */ /* 0x000ea400080010ff */
[----:B--2---:R-:W-:Y:S05]  /*9220*/  @!P0 BRA `(.L_x_134) ;  /* 0xfffffffc00f08947 */ /* 0x004fea000383ffff */
[----:B------:R-:W-:Y:S05]  /*9230*/  BRA `(.L_x_135) ;  /* 0xffffff90008c7947 */ /* 0x000fea000383ffff */
.L_x_39:
[----:B----4-:R-:W-:-:S07]  /*9240*/  MOV R0, UR5 ;  /* 0x0000000500007c02 */ /* 0x010fce0008000f00 */
.L_x_136:
[----:B-1----:R1:W2:Y:S02]  /*9250*/  SYNCS.PHASECHK.TRANS64.TRYWAIT P0, [R0+URZ], R3 ;  /* 0x00000003000075a7 */ /* 0x0022a400080011ff */
[----:B--2---:R-:W-:Y:S05]  /*9260*/  @!P0 NANOSLEEP.SYNCS 0x989680 ;  /* 0x009896800000895d */ /* 0x004fea0003900000 */
[----:B------:R-:W2:Y:S02]  /*9270*/  @!P0 SYNCS.PHASECHK.TRANS64 P0, [R0+URZ], R3 ;  /* 0x00000003000085a7 */ /* 0x000ea400080010ff */
[----:B--2---:R-:W-:Y:S05]  /*9280*/  @!P0 BRA `(.L_x_136) ;  /* 0xfffffffc00f08947 */ /* 0x004fea000383ffff */
[----:B------:R-:W-:Y:S05]  /*9290*/  BRA `(.L_x_137) ;  /* 0xffffff9000987947 */ /* 0x000fea000383ffff */
.L_x_42:
[----:B-1----:R1:W2:Y:S02]  /*92a0*/  SYNCS.PHASECHK.TRANS64.TRYWAIT P0, [R0+URZ+0x100], R4 ;  /* 0x00010004000075a7 */ /* 0x0022a400080011ff */
[----:B--2---:R-:W-:Y:S05]  /*92b0*/  @!P0 NANOSLEEP.SYNCS 0x989680 ;  /* 0x009896800000895d */ /* 0x004fea0003900000 */
[----:B------:R-:W2:Y:S02]  /*92c0*/  @!P0 SYNCS.PHASECHK.TRANS64 P0, [R0+URZ+0x100], R4 ;  /* 0x00010004000085a7 */ /* 0x000ea400080010ff */
[----:B--2---:R-:W-:Y:S05]  /*92d0*/  @!P0 BRA `(.L_x_42) ;  /* 0xfffffffc00f08947 */ /* 0x004fea000383ffff */
[----:B------:R-:W-:Y:S05]  /*92e0*/  BRA `(.L_x_138) ;  /* 0xffffff9000f47947 */ /* 0x000fea000383ffff */
.L_x_43:
[----:B------:R-:W-:-:S07]  /*92f0*/  MOV R0, UR5 ;  /* 0x0000000500007c02 */ /* 0x000fce0008000f00 */
.L_x_139:
[----:B-1----:R1:W2:Y:S02]  /*9300*/  SYNCS.PHASECHK.TRANS64.TRYWAIT P0, [R0+URZ+0xb0], R5 ;  /* 0x0000b005000075a7 */ /* 0x0022a400080011ff */
[----:B--2---:R-:W-:Y:S05]  /*9310*/  @!P0 NANOSLEEP.SYNCS 0x989680 ;  /* 0x009896800000895d */ /* 0x004fea0003900000 */
[----:B------:R-:W2:Y:S02]  /*9320*/  @!P0 SYNCS.PHASECHK.TRANS64 P0, [R0+URZ+0xb0], R5 ;  /* 0x0000b005000085a7 */ /* 0x000ea400080010ff */
[----:B--2---:R-:W-:Y:S05]  /*9330*/  @!P0 BRA `(.L_x_139) ;  /* 0xfffffffc00f08947 */ /* 0x004fea000383ffff */
[----:B------:R-:W-:Y:S05]  /*9340*/  BRA `(.L_x_140) ;  /* 0xffffff9400047947 */ /* 0x000fea000383ffff */
.L_x_44:
[----:B-1----:R1:W2:Y:S02]  /*9350*/  SYNCS.PHASECHK.TRANS64.TRYWAIT P1, [R0+URZ+0xa0], R4 ;  /* 0x0000a004000075a7 */ /* 0x0022a400080211ff */
[----:B--2---:R-:W-:Y:S05]  /*9360*/  @!P1 NANOSLEEP.SYNCS 0x989680 ;  /* 0x009896800000995d */ /* 0x004fea0003900000 */
[----:B------:R-:W2:Y:S02]  /*9370*/  @!P1 SYNCS.PHASECHK.TRANS64 P1, [R0+URZ+0xa0], R4 ;  /* 0x0000a004000095a7 */ /* 0x000ea400080210ff */
[----:B--2---:R-:W-:Y:S05]  /*9380*/  @!P1 BRA `(.L_x_44) ;  /* 0xfffffffc00f09947 */ /* 0x004fea000383ffff */
[----:B------:R-:W-:Y:S05]  /*9390*/  BRA `(.L_x_141) ;  /* 0xffffff9400347947 */ /* 0x000fea000383ffff */
.L_x_47:
[----:B------:R-:W-:-:S07]  /*93a0*/  MOV R0, UR5 ;  /* 0x0000000500007c02 */ /* 0x000fce0008000f00 */
.L_x_142:
[----:B-1----:R1:W2:Y:S02]  /*93b0*/  SYNCS.PHASECHK.TRANS64.TRYWAIT P0, [R0+URZ+0xb0], R2 ;  /* 0x0000b002000075a7 */ /* 0x0022a400080011ff */
[----:B--2---:R-:W-:Y:S05]  /*93c0*/  @!P0 NANOSLEEP.SYNCS 0x989680 ;  /* 0x009896800000895d */ /* 0x004fea0003900000 */
[----:B------:R-:W2:Y:S02]  /*93d0*/  @!P0 SYNCS.PHASECHK.TRANS64 P0, [R0+URZ+0xb0], R2 ;  /* 0x0000b002000085a7 */ /* 0x000ea400080010ff */
[----:B--2---:R-:W-:Y:S05]  /*93e0*/  @!P0 BRA `(.L_x_142) ;  /* 0xfffffffc00f08947 */ /* 0x004fea000383ffff */
[----:B------:R-:W-:Y:S05]  /*93f0*/  BRA `(.L_x_46) ;  /* 0xffffff9400887947 */ /* 0x000fea000383ffff */
.L_x_54:
[----:B-1----:R1:W2:Y:S02]  /*9400*/  SYNCS.PHASECHK.TRANS64.TRYWAIT P1, [R0+URZ+0xa0], R2 ;  /* 0x0000a002000075a7 */ /* 0x0022a400080211ff */
[----:B--2---:R-:W-:Y:S05]  /*9410*/  @!P1 NANOSLEEP.SYNCS 0x989680 ;  /* 0x009896800000995d */ /* 0x004fea0003900000 */
[----:B------:R-:W2:Y:S02]  /*9420*/  @!P1 SYNCS.PHASECHK.TRANS64 P1, [R0+URZ+0xa0], R2 ;  /* 0x0000a002000095a7 */ /* 0x000ea400080210ff */
[----:B--2---:R-:W-:Y:S05]  /*9430*/  @!P1 BRA `(.L_x_54) ;  /* 0xfffffffc00f09947 */ /* 0x004fea000383ffff */
[----:B------:R-:W-:Y:S05]  /*9440*/  BRA `(.L_x_143) ;  /* 0xffffff9800e87947 */ /* 0x000fea000383ffff */
.L_x_55:
[----:B------:R-:W-:-:S07]  /*9450*/  MOV R2, UR8 ;  /* 0x0000000800027c02 */ /* 0x000fce0008000f00 */
.L_x_144:
[----:B-1----:R1:W2:Y:S02]  /*9460*/  SYNCS.PHASECHK.TRANS64.TRYWAIT P0, [R2+URZ+0xe0], R0 ;  /* 0x0000e000020075a7 */ /* 0x0022a400080011ff */
[----:B--2---:R-:W-:Y:S05]  /*9470*/  @!P0 NANOSLEEP.SYNCS 0x989680 ;  /* 0x009896800000895d */ /* 0x004fea0003900000 */
[----:B------:R-:W2:Y:S02]  /*9480*/  @!P0 SYNCS.PHASECHK.TRANS64 P0, [R2+URZ+0xe0], R0 ;  /* 0x0000e000020085a7 */ /* 0x000ea400080010ff */
[----:B--2---:R-:W-:Y:S05]  /*9490*/  @!P0 BRA `(.L_x_144) ;  /* 0xfffffffc00f08947 */ /* 0x004fea000383ffff */
[----:B------:R-:W-:Y:S05]  /*94a0*/  BRA `(.L_x_145) ;  /* 0xffffff9c00387947 */ /* 0x000fea000383ffff */
.L_x_58:
[----:B------:R-:W-:Y:S07]  /*94b0*/  MOV R0, UR7 ;  /* 0x0000000700007c02 */ /* 0x000fee0008000f00 */
.L_x_146:
[----:B-1----:R1:W2:Y:S02]  /*94c0*/  SYNCS.PHASECHK.TRANS64.TRYWAIT P0, [R0+URZ], R2 ;  /* 0x00000002000075a7 */ /* 0x0022a400080011ff */
[----:B--2---:R-:W-:Y:S05]  /*94d0*/  @!P0 NANOSLEEP.SYNCS 0x989680 ;  /* 0x009896800000895d */ /* 0x004fea0003900000 */
[----:B------:R-:W2:Y:S02]  /*94e0*/  @!P0 SYNCS.PHASECHK.TRANS64 P0, [R0+URZ], R2 ;  /* 0x00000002000085a7 */ /* 0x000ea400080010ff */
[----:B--2---:R-:W-:Y:S05]  /*94f0*/  @!P0 BRA `(.L_x_146) ;  /* 0xfffffffc00f08947 */ /* 0x004fea000383ffff */
[----:B------:R-:W-:Y:S05]  /*9500*/  BRA `(.L_x_57) ;  /* 0xffffff9c00547947 */ /* 0x000fea000383ffff */
.L_x_61:
[----:B------:R-:W-:-:S07]  /*9510*/  MOV R0, UR5 ;  /* 0x0000000500007c02 */ /* 0x000fce0008000f00 */
.L_x_147:
[----:B--2---:R2:W3:Y:S02]  /*9520*/  SYNCS.PHASECHK.TRANS64.TRYWAIT P0, [R0+URZ], R2 ;  /* 0x00000002000075a7 */ /* 0x0044e400080011ff */
[----:B---3--:R-:W-:Y:S05]  /*9530*/  @!P0 NANOSLEEP.SYNCS 0x989680 ;  /* 0x009896800000895d */ /* 0x008fea0003900000 */
[----:B------:R-:W3:Y:S02]  /*9540*/  @!P0 SYNCS.PHASECHK.TRANS64 P0, [R0+URZ], R2 ;  /* 0x00000002000085a7 */ /* 0x000ee400080010ff */
[----:B---3--:R-:W-:Y:S05]  /*9550*/  @!P0 BRA `(.L_x_147) ;  /* 0xfffffffc00f08947 */ /* 0x008fea000383ffff */
[----:B------:R-:W-:Y:S05]  /*9560*/  BRA `(.L_x_148) ;  /* 0xffffffa000087947 */ /* 0x000fea000383ffff */
.L_x_62:
[----:B------:R-:W-:-:S07]  /*9570*/  MOV R0, UR5 ;  /* 0x0000000500007c02 */ /* 0x000fce0008000f00 */
.L_x_149:
[----:B-1----:R1:W2:Y:S02]  /*9580*/  SYNCS.PHASECHK.TRANS64.TRYWAIT P0, [R0+URZ], R3 ;  /* 0x00000003000075a7 */ /* 0x0022a400080011ff */
[----:B--2---:R-:W-:Y:S05]  /*9590*/  @!P0 NANOSLEEP.SYNCS 0x989680 ;  /* 0x009896800000895d */ /* 0x004fea0003900000 */
[----:B------:R-:W2:Y:S02]  /*95a0*/  @!P0 SYNCS.PHASECHK.TRANS64 P0, [R0+URZ], R3 ;  /* 0x00000003000085a7 */ /* 0x000ea400080010ff */
[----:B--2---:R-:W-:Y:S05]  /*95b0*/  @!P0 BRA `(.L_x_149) ;  /* 0xfffffffc00f08947 */ /* 0x004fea000383ffff */
[----:B------:R-:W-:Y:S05]  /*95c0*/  BRA `(.L_x_150) ;  /* 0xffffffa000147947 */ /* 0x000fea000383ffff */
.L_x_63:
[----:B------:R-:W-:-:S07]  /*95d0*/  MOV R0, UR5 ;  /* 0x0000000500007c02 */ /* 0x000fce0008000f00 */
.L_x_151:
[----:B-1----:R1:W2:Y:S02]  /*95e0*/  SYNCS.PHASECHK.TRANS64.TRYWAIT P0, [R0+URZ], R3 ;  /* 0x00000003000075a7 */ /* 0x0022a400080011ff */
[----:B--2---:R-:W-:Y:S05]  /*95f0*/  @!P0 NANOSLEEP.SYNCS 0x989680 ;  /* 0x009896800000895d */ /* 0x004fea0003900000 */
[----:B------:R-:W2:Y:S02]  /*9600*/  @!P0 SYNCS.PHASECHK.TRANS64 P0, [R0+URZ], R3 ;  /* 0x00000003000085a7 */ /* 0x000ea400080010ff */
[----:B--2---:R-:W-:Y:S05]  /*9610*/  @!P0 BRA `(.L_x_151) ;  /* 0xfffffffc00f08947 */ /* 0x004fea000383ffff */
[----:B------:R-:W-:Y:S05]  /*9620*/  BRA `(.L_x_152) ;  /* 0xffffffa000207947 */ /* 0x000fea000383ffff */
.L_x_64:
[----:B-1----:R-:W-:-:S07]  /*9630*/  MOV R0, UR7 ;  /* 0x0000000700007c02 */ /* 0x002fce0008000f00 */
.L_x_153:
[----:B-1----:R1:W2:Y:S02]  /*9640*/  SYNCS.PHASECHK.TRANS64.TRYWAIT P0, [R0+URZ], R2 ;  /* 0x00000002000075a7 */ /* 0x0022a400080011ff */
[----:B--2---:R-:W-:Y:S05]  /*9650*/  @!P0 NANOSLEEP.SYNCS 0x989680 ;  /* 0x009896800000895d */ /* 0x004fea0003900000 */
[----:B------:R-:W2:Y:S02]  /*9660*/  @!P0 SYNCS.PHASECHK.TRANS64 P0, [R0+URZ], R2 ;  /* 0x00000002000085a7 */ /* 0x000ea400080010ff */
[----:B--2---:R-:W-:Y:S05]  /*9670*/  @!P0 BRA `(.L_x_153) ;  /* 0xfffffffc00f08947 */ /* 0x004fea000383ffff */
[----:B------:R-:W-:Y:S05]  /*9680*/  BRA `(.L_x_154) ;  /* 0xffffffa0002c7947 */ /* 0x000fea000383ffff */
.L_x_69:
[----:B--2---:R2:W3:Y:S02]  /*9690*/  SYNCS.PHASECHK.TRANS64.TRYWAIT P0, [R0+URZ+0xa0], R2 ;  /* 0x0000a002000075a7 */ /* 0x0044e400080011ff */
[----:B---3--:R-:W-:Y:S05]  /*96a0*/  @!P0 NANOSLEEP.SYNCS 0x989680 ;  /* 0x009896800000895d */ /* 0x008fea0003900000 */
[----:B------:R-:W3:Y:S02]  /*96b0*/  @!P0 SYNCS.PHASECHK.TRANS64 P0, [R0+URZ+0xa0], R2 ;  /* 0x0000a002000085a7 */ /* 0x000ee400080010ff */
[----:B---3--:R-:W-:Y:S05]  /*96c0*/  @!P0 BRA `(.L_x_69) ;  /* 0xfffffffc00f08947 */ /* 0x008fea000383ffff */
[----:B------:R-:W-:Y:S05]  /*96d0*/  BRA `(.L_x_155) ;  /* 0xffffffa400387947 */ /* 0x000fea000383ffff */
.L_x_72:
[----:B------:R-:W-:Y:S07]  /*96e0*/  MOV R0, UR7 ;  /* 0x0000000700007c02 */ /* 0x000fee0008000f00 */
.L_x_156:
[----:B--2---:R2:W3:Y:S02]  /*96f0*/  SYNCS.PHASECHK.TRANS64.TRYWAIT P0, [R0+URZ+0x98], R2 ;  /* 0x00009802000075a7 */ /* 0x0044e400080011ff */
[----:B---3--:R-:W-:Y:S05]  /*9700*/  @!P0 NANOSLEEP.SYNCS 0x989680 ;  /* 0x009896800000895d */ /* 0x008fea0003900000 */
[----:B------:R-:W3:Y:S02]  /*9710*/  @!P0 SYNCS.PHASECHK.TRANS64 P0, [R0+URZ+0x98], R2 ;  /* 0x00009802000085a7 */ /* 0x000ee400080010ff */
[----:B---3--:R-:W-:Y:S05]  /*9720*/  @!P0 BRA `(.L_x_156) ;  /* 0xfffffffc00f08947 */ /* 0x008fea000383ffff */
[----:B------:R-:W-:Y:S05]  /*9730*/  BRA `(.L_x_71) ;  /* 0xffffffa800187947 */ /* 0x000fea000383ffff */
.L_x_75:
[----:B------:R-:W-:Y:S07]  /*9740*/  MOV R0, UR7 ;  /* 0x0000000700007c02 */ /* 0x000fee0008000f00 */
.L_x_157:
[----:B-1----:R1:W2:Y:S02]  /*9750*/  SYNCS.PHASECHK.TRANS64.TRYWAIT P0, [R0+URZ+0x70], R14 ;  /* 0x0000700e000075a7 */ /* 0x0022a400080011ff */
[----:B--2---:R-:W-:Y:S05]  /*9760*/  @!P0 NANOSLEEP.SYNCS 0x989680 ;  /* 0x009896800000895d */ /* 0x004fea0003900000 */
[----:B------:R-:W2:Y:S02]  /*9770*/  @!P0 SYNCS.PHASECHK.TRANS64 P0, [R0+URZ+0x70], R14 ;  /* 0x0000700e000085a7 */ /* 0x000ea400080010ff */
[----:B--2---:R-:W-:Y:S05]  /*9780*/  @!P0 BRA `(.L_x_157) ;  /* 0xfffffffc00f08947 */ /* 0x004fea000383ffff */
[----:B------:R-:W-:Y:S05]  /*9790*/  BRA `(.L_x_158) ;  /* 0xffffffa800907947 */ /* 0x000fea000383ffff */
.L_x_76:
[----:B------:R-:W-:Y:S07]  /*97a0*/  MOV R0, UR7 ;  /* 0x0000000700007c02 */ /* 0x000fee0008000f00 */
.L_x_159:
[----:B-1----:R1:W2:Y:S02]  /*97b0*/  SYNCS.PHASECHK.TRANS64.TRYWAIT P0, [R0+URZ+0x78], R14 ;  /* 0x0000780e000075a7 */ /* 0x0022a400080011ff */
[----:B--2---:R-:W-:Y:S05]  /*97c0*/  @!P0 NANOSLEEP.SYNCS 0x989680 ;  /* 0x009896800000895d */ /* 0x004fea0003900000 */
[----:B------:R-:W2:Y:S02]  /*97d0*/  @!P0 SYNCS.PHASECHK.TRANS64 P0, [R0+URZ+0x78], R14 ;  /* 0x0000780e000085a7 */ /* 0x000ea400080010ff */
[----:B--2---:R-:W-:Y:S05]  /*97e0*/  @!P0 BRA `(.L_x_159) ;  /* 0xfffffffc00f08947 */ /* 0x004fea000383ffff */
[----:B------:R-:W-:Y:S05]  /*97f0*/  BRA `(.L_x_160) ;  /* 0xffffffa800c87947 */ /* 0x000fea000383ffff */
.L_x_77:
[----:B------:R-:W-:Y:S07]  /*9800*/  MOV R0, UR7 ;  /* 0x0000000700007c02 */ /* 0x000fee0008000f00 */
.L_x_161:
[----:B-1----:R1:W2:Y:S02]  /*9810*/  SYNCS.PHASECHK.TRANS64.TRYWAIT P0, [R0+URZ+0x80], R14 ;  /* 0x0000800e000075a7 */ /* 0x0022a400080011ff */
[----:B--2---:R-:W-:Y:S05]  /*9820*/  @!P0 NANOSLEEP.SYNCS 0x989680 ;  /* 0x009896800000895d */ /* 0x004fea0003900000 */
[----:B------:R-:W2:Y:S02]  /*9830*/  @!P0 SYNCS.PHASECHK.TRANS64 P0, [R0+URZ+0x80], R14 ;  /* 0x0000800e000085a7 */ /* 0x000ea400080010ff */
[----:B--2---:R-:W-:Y:S05]  /*9840*/  @!P0 BRA `(.L_x_161) ;  /* 0xfffffffc00f08947 */ /* 0x004fea000383ffff */
[----:B------:R-:W-:Y:S05]  /*9850*/  BRA `(.L_x_162) ;  /* 0xffffffac000c7947 */ /* 0x000fea000383ffff */
.L_x_78:
[----:B------:R-:W-:Y:S07]  /*9860*/  MOV R0, UR7 ;  /* 0x0000000700007c02 */ /* 0x000fee0008000f00 */
.L_x_163:
[----:B-1----:R1:W2:Y:S02]  /*9870*/  SYNCS.PHASECHK.TRANS64.TRYWAIT P0, [R0+URZ+0x88], R14 ;  /* 0x0000880e000075a7 */ /* 0x0022a400080011ff */
[----:B--2---:R-:W-:Y:S05]  /*9880*/  @!P0 NANOSLEEP.SYNCS 0x989680 ;  /* 0x009896800000895d */ /* 0x004fea0003900000 */
[----:B------:R-:W2:Y:S02]  /*9890*/  @!P0 SYNCS.PHASECHK.TRANS64 P0, [R0+URZ+0x88], R14 ;  /* 0x0000880e000085a7 */ /* 0x000ea400080010ff */
[----:B--2---:R-:W-:Y:S05]  /*98a0*/  @!P0 BRA `(.L_x_163) ;  /* 0xfffffffc00f08947 */ /* 0x004fea000383ffff */
[----:B------:R-:W-:Y:S05]  /*98b0*/  BRA `(.L_x_164) ;  /* 0xffffffac00907947 */ /* 0x000fea000383ffff */
.L_x_80:
[----:B------:R-:W-:-:S07]  /*98c0*/  MOV R0, UR7 ;  /* 0x0000000700007c02 */ /* 0x000fce0008000f00 */
.L_x_165:
[----:B-1----:R1:W3:Y:S02]  /*98d0*/  SYNCS.PHASECHK.TRANS64.TRYWAIT P0, [R0+URZ+0x70], R2 ;  /* 0x00007002000075a7 */ /* 0x0022e400080011ff */
[----:B---3--:R-:W-:Y:S05]  /*98e0*/  @!P0 NANOSLEEP.SYNCS 0x989680 ;  /* 0x009896800000895d */ /* 0x008fea0003900000 */
[----:B------:R-:W3:Y:S02]  /*98f0*/  @!P0 SYNCS.PHASECHK.TRANS64 P0, [R0+URZ+0x70], R2 ;  /* 0x00007002000085a7 */ /* 0x000ee400080010ff */
[----:B---3--:R-:W-:Y:S05]  /*9900*/  @!P0 BRA `(.L_x_165) ;  /* 0xfffffffc00f08947 */ /* 0x008fea000383ffff */
[----:B------:R-:W-:Y:S05]  /*9910*/  BRA `(.L_x_166) ;  /* 0xffffffb000007947 */ /* 0x000fea000383ffff */
.L_x_81:
[----:B-1----:R-:W-:-:S07]  /*9920*/  MOV R0, UR7 ;  /* 0x0000000700007c02 */ /* 0x002fce0008000f00 */
.L_x_167:
[----:B-1----:R1:W3:Y:S02]  /*9930*/  SYNCS.PHASECHK.TRANS64.TRYWAIT P0, [R0+URZ+0x78], R2 ;  /* 0x00007802000075a7 */ /* 0x0022e400080011ff */
[----:B---3--:R-:W-:Y:S05]  /*9940*/  @!P0 NANOSLEEP.SYNCS 0x989680 ;  /* 0x009896800000895d */ /* 0x008fea0003900000 */
[----:B------:R-:W3:Y:S02]  /*9950*/  @!P0 SYNCS.PHASECHK.TRANS64 P0, [R0+URZ+0x78], R2 ;  /* 0x00007802000085a7 */ /* 0x000ee400080010ff */
[----:B---3--:R-:W-:Y:S05]  /*9960*/  @!P0 BRA `(.L_x_167) ;  /* 0xfffffffc00f08947 */ /* 0x008fea000383ffff */
[----:B------:R-:W-:Y:S05]  /*9970*/  BRA `(.L_x_168) ;  /* 0xffffffac00f07947 */ /* 0x000fea000383ffff */
.L_x_82:
[----:B-1----:R-:W-:-:S07]  /*9980*/  MOV R0, UR7 ;  /* 0x0000000700007c02 */ /* 0x002fce0008000f00 */
.L_x_169:
[----:B-1----:R1:W3:Y:S02]  /*9990*/  SYNCS.PHASECHK.TRANS64.TRYWAIT P0, [R0+URZ+0x80], R2 ;  /* 0x00008002000075a7 */ /* 0x0022e400080011ff */
[----:B---3--:R-:W-:Y:S05]  /*99a0*/  @!P0 NANOSLEEP.SYNCS 0x989680 ;  /* 0x009896800000895d */ /* 0x008fea0003900000 */
[----:B------:R-:W3:Y:S02]  /*99b0*/  @!P0 SYNCS.PHASECHK.TRANS64 P0, [R0+URZ+0x80], R2 ;  /* 0x00008002000085a7 */ /* 0x000ee400080010ff */
[----:B---3--:R-:W-:Y:S05]  /*99c0*/  @!P0 BRA `(.L_x_169) ;  /* 0xfffffffc00f08947 */ /* 0x008fea000383ffff */
[----:B------:R-:W-:Y:S05]  /*99d0*/  BRA `(.L_x_170) ;  /* 0xffffffac00e07947 */ /* 0x000fea000383ffff */
.L_x_84:
[----:B--2---:R2:W4:Y:S02]  /*99e0*/  SYNCS.PHASECHK.TRANS64.TRYWAIT P0, [R0+URZ+0xa0], R2 ;  /* 0x0000a002000075a7 */ /* 0x00452400080011ff */
[----:B----4-:R-:W-:Y:S05]  /*99f0*/  @!P0 NANOSLEEP.SYNCS 0x989680 ;  /* 0x009896800000895d */ /* 0x010fea0003900000 */
[----:B------:R-:W4:Y:S02]  /*9a00*/  @!P0 SYNCS.PHASECHK.TRANS64 P0, [R0+URZ+0xa0], R2 ;  /* 0x0000a002000085a7 */ /* 0x000f2400080010ff */
[----:B----4-:R-:W-:Y:S05]  /*9a10*/  @!P0 BRA `(.L_x_84) ;  /* 0xfffffffc00f08947 */ /* 0x010fea000383ffff */
[----:B------:R-:W-:Y:S05]  /*9a20*/  BRA `(.L_x_171) ;  /* 0xffffffb000ac7947 */ /* 0x000fea000383ffff */
.L_x_95:
[----:B-1----:R1:W3:Y:S02]  /*9a30*/  SYNCS.PHASECHK.TRANS64.TRYWAIT P1, [R2+URZ+0x50], R0 ;  /* 0x00005000020075a7 */ /* 0x0022e400080211ff */
[----:B---3--:R-:W-:Y:S05]  /*9a40*/  @!P1 NANOSLEEP.SYNCS 0x989680 ;  /* 0x009896800000995d */ /* 0x008fea0003900000 */
[----:B------:R-:W3:Y:S02]  /*9a50*/  @!P1 SYNCS.PHASECHK.TRANS64 P1, [R2+URZ+0x50], R0 ;  /* 0x00005000020095a7 */ /* 0x000ee400080210ff */
[----:B---3--:R-:W-:Y:S05]  /*9a60*/  @!P1 BRA `(.L_x_95) ;  /* 0xfffffffc00f09947 */ /* 0x008fea000383ffff */
[----:B------:R-:W-:Y:S05]  /*9a70*/  BRA `(.L_x_94) ;  /* 0xffffffbc00c47947 */ /* 0x000fea000383ffff */
.L_x_97:
[----:B-1----:R1:W2:Y:S02]  /*9a80*/  SYNCS.PHASECHK.TRANS64.TRYWAIT P0, [R113+URZ+0xc0], R3 ;  /* 0x0000c003710075a7 */ /* 0x0022a400080011ff */
[----:B--2---:R-:W-:Y:S05]  /*9a90*/  @!P0 NANOSLEEP.SYNCS 0x989680 ;  /* 0x009896800000895d */ /* 0x004fea0003900000 */
[----:B------:R-:W2:Y:S02]  /*9aa0*/  @!P0 SYNCS.PHASECHK.TRANS64 P0, [R113+URZ+0xc0], R3 ;  /* 0x0000c003710085a7 */ /* 0x000ea400080010ff */
[----:B--2---:R-:W-:Y:S05]  /*9ab0*/  @!P0 BRA `(.L_x_97) ;  /* 0xfffffffc00f08947 */ /* 0x004fea000383ffff */
[----:B------:R-:W-:Y:S05]  /*9ac0*/  BRA `(.L_x_96) ;  /* 0xffffffc000187947 */ /* 0x000fea000383ffff */
.L_x_105:
[----:B--2---:R2:W3:Y:S02]  /*9ad0*/  SYNCS.PHASECHK.TRANS64.TRYWAIT P0, [R0+URZ+0x50], R3 ;  /* 0x00005003000075a7 */ /* 0x0044e400080011ff */
[----:B---3--:R-:W-:Y:S05]  /*9ae0*/  @!P0 NANOSLEEP.SYNCS 0x989680 ;  /* 0x009896800000895d */ /* 0x008fea0003900000 */
[----:B------:R-:W3:Y:S02]  /*9af0*/  @!P0 SYNCS.PHASECHK.TRANS64 P0, [R0+URZ+0x50], R3 ;  /* 0x00005003000085a7 */ /* 0x000ee400080010ff */
[----:B---3--:R-:W-:Y:S05]  /*9b00*/  @!P0 BRA `(.L_x_105) ;  /* 0xfffffffc00f08947 */ /* 0x008fea000383ffff */
[----:B------:R-:W-:Y:S05]  /*9b10*/  BRA `(.L_x_104) ;  /* 0xffffffcc00087947 */ /* 0x000fea000383ffff */
.L_x_113:
[----:B--2---:R2:W3:Y:S02]  /*9b20*/  SYNCS.PHASECHK.TRANS64.TRYWAIT P0, [R0+URZ+0x50], R4 ;  /* 0x00005004000075a7 */ /* 0x0044e400080011ff */
[----:B---3--:R-:W-:Y:S05]  /*9b30*/  @!P0 NANOSLEEP.SYNCS 0x989680 ;  /* 0x009896800000895d */ /* 0x008fea0003900000 */
[----:B------:R-:W3:Y:S02]  /*9b40*/  @!P0 SYNCS.PHASECHK.TRANS64 P0, [R0+URZ+0x50], R4 ;  /* 0x00005004000085a7 */ /* 0x000ee400080010ff */
[----:B---3--:R-:W-:Y:S05]  /*9b50*/  @!P0 BRA `(.L_x_113) ;  /* 0xfffffffc00f08947 */ /* 0x008fea000383ffff */
[----:B------:R-:W-:Y:S05]  /*9b60*/  BRA `(.L_x_112) ;  /* 0xffffffd8004c7947 */ /* 0x000fea000383ffff */
.L_x_121:
[----:B--2---:R2:W3:Y:S02]  /*9b70*/  SYNCS.PHASECHK.TRANS64.TRYWAIT P0, [R0+URZ+0x50], R4 ;  /* 0x00005004000075a7 */ /* 0x0044e400080011ff */
[----:B---3--:R-:W-:Y:S05]  /*9b80*/  @!P0 NANOSLEEP.SYNCS 0x989680 ;  /* 0x009896800000895d */ /* 0x008fea0003900000 */
[----:B------:R-:W3:Y:S02]  /*9b90*/  @!P0 SYNCS.PHASECHK.TRANS64 P0, [R0+URZ+0x50], R4 ;  /* 0x00005004000085a7 */ /* 0x000ee400080010ff */
[----:B---3--:R-:W-:Y:S05]  /*9ba0*/  @!P0 BRA `(.L_x_121) ;  /* 0xfffffffc00f08947 */ /* 0x008fea000383ffff */
[----:B------:R-:W-:Y:S05]  /*9bb0*/  BRA `(.L_x_120) ;  /* 0xffffffe4009c7947 */ /* 0x000fea000383ffff */
        .weak           $__internal_0_$__cuda_sm10x_tcgen05_guardrail_trap_col_being_dealloced_not_returned_by_alloc
        .type           $__internal_0_$__cuda_sm10x_tcgen05_guardrail_trap_col_being_dealloced_not_returned_by_alloc,@function
        .size           $__internal_0_$__cuda_sm10x_tcgen05_guardrail_trap_col_being_dealloced_not_returned_by_alloc,($__internal_1_$__cuda_sm10x_tcgen05_guardrail_trap_phase_invalid_during_alloc - $__internal_0_$__cuda_sm10x_tcgen05_guardrail_trap_col_being_dealloced_not_returned_by_alloc)
$__internal_0_$__cuda_sm10x_tcgen05_guardrail_trap_col_being_dealloced_not_returned_by_alloc:
[----:B------:R-:W-:Y:S05]  /*9bc0*/  BPT.TRAP 0x1 ;  /* 0x000000040000795c */ /* 0x000fea0000300000 */
[----:B------:R-:W-:-:S04]  /*9bd0*/  HFMA2 R3, -RZ, RZ, 0, 0 ;  /* 0x00000000ff037431 */ /* 0x000fc800000001ff */
[----:B------:R-:W-:Y:S05]  /*9be0*/  RET.REL.NODEC R2 `(_ZN7cutlass13device_kernelINS_4gemm6kernel13GemmUniversalIN4cute5tupleIJiiiiEEENS1_10collective13CollectiveMmaINS1_35MainloopSm100TmaUmmaWarpSpecializedILi5ELi2ELi4ENS5_IJNS4_1CILi1EEESB_SB_EEEEENS5_IJNSA_ILi64EEENSA_ILi256EEESE_EEENS_12float_e4m3_tENS5_IJlSB_lEEESH_SI_NS4_8TiledMMAINS4_8MMA_AtomIJNS4_10MMA_TraitsINS4_19SM100_MMA_F8F6F4_SSEJSH_SH_fSE_SF_NS4_17integral_constantINS4_4UMMA5MajorELSP_0EEESQ_NSN_INSO_7ScaleInELSR_0EEESS_EEEEEENS4_6LayoutISC_NS5_IJNSA_ILi0EEESW_SW_EEEEENS5_IJNS4_10UnderscoreESZ_SZ_EEEEENS4_13SM90_TMA_LOADENS4_14ComposedLayoutINS4_7SwizzleILi2ELi4ELi3EEENS4_18smem_ptr_flag_bitsILi8EEENSV_INS5_IJNSA_ILi8EEESE_EEENS5_IJSE_SB_EEEEEEEvNS4_8identityES12_S1C_vS1D_EENS_8epilogue10collective18CollectiveEpilogueINS1F_23Sm100TmaWarpSpecializedILi4ELi2ELi32ELb0ELb0EEEJSG_NS5_IJNSV_ISE_SB_EES1K_EEESH_SI_SH_SI_NS1F_6fusion15FusionCallbacksIS1J_NS1M_17LinearCombinationISH_fSH_fLNS_15FloatRoundStyleE2EEESG_S1L_JEEENS4_5SM1004TMEM4LOAD26SM100_TMEM_LOAD_16dp32b32xES12_S1C_NS4_39AutoVectorizingCopyWithAssumedAlignmentILi128EEENS4_14SM90_TMA_STOREES1C_S1X_S1X_EEEvvEEEEvNT_6ParamsE) ;  /* 0xffffff6402047950 */ /* 0x000fea0003c3ffff */
        .weak           $__internal_1_$__cuda_sm10x_tcgen05_guardrail_trap_phase_invalid_during_alloc
        .type           $__internal_1_$__cuda_sm10x_tcgen05_guardrail_trap_phase_invalid_during_alloc,@function
        .size           $__internal_1_$__cuda_sm10x_tcgen05_guardrail_trap_phase_invalid_during_alloc,($__internal_2_$__cuda_sm10x_tcgen05_guardrail_trap_unallocated_columns_being_dealloced - $__internal_1_$__cuda_sm10x_tcgen05_guardrail_trap_phase_invalid_during_alloc)
$__internal_1_$__cuda_sm10x_tcgen05_guardrail_trap_phase_invalid_during_alloc:
[----:B------:R-:W-:Y:S05]  /*9bf0*/  BPT.TRAP 0x1 ;  /* 0x000000040000795c */ /* 0x000fea0000300000 */
[----:B------:R-:W-:-:S04]  /*9c00*/  MOV R3, 0x0 ;  /* 0x0000000000037802 */ /* 0x000fc80000000f00 */
[----:B------:R-:W-:Y:S05]  /*9c10*/  RET.REL.NODEC R2 `(_ZN7cutlass13device_kernelINS_4gemm6kernel13GemmUniversalIN4cute5tupleIJiiiiEEENS1_10collective13CollectiveMmaINS1_35MainloopSm100TmaUmmaWarpSpecializedILi5ELi2ELi4ENS5_IJNS4_1CILi1EEESB_SB_EEEEENS5_IJNSA_ILi64EEENSA_ILi256EEESE_EEENS_12float_e4m3_tENS5_IJlSB_lEEESH_SI_NS4_8TiledMMAINS4_8MMA_AtomIJNS4_10MMA_TraitsINS4_19SM100_MMA_F8F6F4_SSEJSH_SH_fSE_SF_NS4_17integral_constantINS4_4UMMA5MajorELSP_0EEESQ_NSN_INSO_7ScaleInELSR_0EEESS_EEEEEENS4_6LayoutISC_NS5_IJNSA_ILi0EEESW_SW_EEEEENS5_IJNS4_10UnderscoreESZ_SZ_EEEEENS4_13SM90_TMA_LOADENS4_14ComposedLayoutINS4_7SwizzleILi2ELi4ELi3EEENS4_18smem_ptr_flag_bitsILi8EEENSV_INS5_IJNSA_ILi8EEESE_EEENS5_IJSE_SB_EEEEEEEvNS4_8identityES12_S1C_vS1D_EENS_8epilogue10collective18CollectiveEpilogueINS1F_23Sm100TmaWarpSpecializedILi4ELi2ELi32ELb0ELb0EEEJSG_NS5_IJNSV_ISE_SB_EES1K_EEESH_SI_SH_SI_NS1F_6fusion15FusionCallbacksIS1J_NS1M_17LinearCombinationISH_fSH_fLNS_15FloatRoundStyleE2EEESG_S1L_JEEENS4_5SM1004TMEM4LOAD26SM100_TMEM_LOAD_16dp32b32xES12_S1C_NS4_39AutoVectorizingCopyWithAssumedAlignmentILi128EEENS4_14SM90_TMA_STOREES1C_S1X_S1X_EEEvvEEEEvNT_6ParamsE) ;  /* 0xffffff6002f87950 */ /* 0x000fea0003c3ffff */
        .weak           $__internal_2_$__cuda_sm10x_tcgen05_guardrail_trap_unallocated_columns_being_dealloced
        .type           $__internal_2_$__cuda_sm10x_tcgen05_guardrail_trap_unallocated_columns_being_dealloced,@function
        .size           $__internal_2_$__cuda_sm10x_tcgen05_guardrail_trap_unallocated_columns_being_dealloced,(.L_x_173 - $__internal_2_$__cuda_sm10x_tcgen05_guardrail_trap_unallocated_columns_being_dealloced)
$__internal_2_$__cuda_sm10x_tcgen05_guardrail_trap_unallocated_columns_being_dealloced:
[----:B------:R-:W-:Y:S05]  /*9c20*/  BPT.TRAP 0x1 ;  /* 0x000000040000795c */ /* 0x000fea0000300000 */
[----:B------:R-:W-:-:S04]  /*9c30*/  HFMA2 R3, -RZ, RZ, 0, 0 ;  /* 0x00000000ff037431 */ /* 0x000fc800000001ff */
[----:B------:R-:W-:Y:S05]  /*9c40*/  RET.REL.NODEC R2 `(_ZN7cutlass13device_kernelINS_4gemm6kernel13GemmUniversalIN4cute5tupleIJiiiiEEENS1_10collective13CollectiveMmaINS1_35MainloopSm100TmaUmmaWarpSpecializedILi5ELi2ELi4ENS5_IJNS4_1CILi1EEESB_SB_EEEEENS5_IJNSA_ILi64EEENSA_ILi256EEESE_EEENS_12float_e4m3_tENS5_IJlSB_lEEESH_SI_NS4_8TiledMMAINS4_8MMA_AtomIJNS4_10MMA_TraitsINS4_19SM100_MMA_F8F6F4_SSEJSH_SH_fSE_SF_NS4_17integral_constantINS4_4UMMA5MajorELSP_0EEESQ_NSN_INSO_7ScaleInELSR_0EEESS_EEEEEENS4_6LayoutISC_NS5_IJNSA_ILi0EEESW_SW_EEEEENS5_IJNS4_10UnderscoreESZ_SZ_EEEEENS4_13SM90_TMA_LOADENS4_14ComposedLayoutINS4_7SwizzleILi2ELi4ELi3EEENS4_18smem_ptr_flag_bitsILi8EEENSV_INS5_IJNSA_ILi8EEESE_EEENS5_IJSE_SB_EEEEEEEvNS4_8identityES12_S1C_vS1D_EENS_8epilogue10collective18CollectiveEpilogueINS1F_23Sm100TmaWarpSpecializedILi4ELi2ELi32ELb0ELb0EEEJSG_NS5_IJNSV_ISE_SB_EES1K_EEESH_SI_SH_SI_NS1F_6fusion15FusionCallbacksIS1J_NS1M_17LinearCombinationISH_fSH_fLNS_15FloatRoundStyleE2EEESG_S1L_JEEENS4_5SM1004TMEM4LOAD26SM100_TMEM_LOAD_16dp32b32xES12_S1C_NS4_39AutoVectorizingCopyWithAssumedAlignmentILi128EEENS4_14SM90_TMA_STOREES1C_S1X_S1X_EEEvvEEEEvNT_6ParamsE) ;  /* 0xffffff6002ec7950 */ /* 0x000fea0003c3ffff */
.L_x_172:
[----:B------:R-:W-:-:S00]  /*9c50*/  BRA `(.L_x_172) ;  /* 0xfffffffc00fc7947 */ /* 0x000fc0000383ffff */
[----:B------:R-:W-:-:S00]  /*9c60*/  NOP ;  /* 0x0000000000007918 */ /* 0x000fc00000000000 */
        /* <DEDUP_REMOVED lines=9> */
.L_x_173:


//--------------------- .nv.global.init           --------------------------
	.section	.nv.global.init,"aw",@progbits
.nv.global.init:
	.type		$str$27,@object
	.size		$str$27,($str$28 - $str$27)
$str$27:
        /*0000*/ 	.byte	0x28, 0x61, 0x64, 0x64, 0x72, 0x65, 0x73, 0x73, 0x20, 0x26, 0x20, 0x6d, 0x61, 0x73, 0x6b, 0x29
        /*0010*/ 	.byte	0x20, 0x3d, 0x3d, 0x20, 0x30, 0x00
	.type		$str$28,@object
	.size		$str$28,($str$26 - $str$28)
$str$28:
        /*0016*/ 	.byte	0x2f, 0x74, 0x6d, 0x70, 0x2f, 0x63, 0x75, 0x74, 0x6c, 0x61, 0x73, 0x73, 0x5f, 0x73, 0x77, 0x65
        /*0026*/ 	.byte	0x65, 0x70, 0x5f, 0x73, 0x72, 0x63, 0x2f, 0x69, 0x6e, 0x63, 0x6c, 0x75, 0x64, 0x65, 0x2f, 0x63
        /*0036*/ 	.byte	0x75, 0x74, 0x65, 0x2f, 0x70, 0x6f, 0x69, 0x6e, 0x74, 0x65, 0x72, 0x5f, 0x66, 0x6c, 0x61, 0x67
        /*0046*/ 	.byte	0x67, 0x65, 0x64, 0x2e, 0x68, 0x70, 0x70, 0x00
	.type		$str$26,@object
	.size		$str$26,($str$25 - $str$26)
$str$26:
        /*004e*/ 	.byte	0x2f, 0x74, 0x6d, 0x70, 0x2f, 0x63, 0x75, 0x74, 0x6c, 0x61, 0x73, 0x73, 0x5f, 0x73, 0x77, 0x65
        /*005e*/ 	.byte	0x65, 0x70, 0x5f, 0x73, 0x72, 0x63, 0x2f, 0x69, 0x6e, 0x63, 0x6c, 0x75, 0x64, 0x65, 0x2f, 0x63
        /*006e*/ 	.byte	0x75, 0x74, 0x65, 0x2f, 0x61, 0x74, 0x6f, 0x6d, 0x2f, 0x63, 0x6f, 0x70, 0x79, 0x5f, 0x74, 0x72
        /*007e*/ 	.byte	0x61, 0x69, 0x74, 0x73, 0x5f, 0x73, 0x6d, 0x31, 0x30, 0x30, 0x2e, 0x68, 0x70, 0x70, 0x00
	.type		$str$25,@object
	.size		$str$25,(__unnamed_1 - $str$25)
$str$25:
        /*008d*/ 	.byte	0x28, 0x28, 0x75, 0x69, 0x6e, 0x74, 0x33, 0x32, 0x5f, 0x74, 0x28, 0x74, 0x68, 0x72, 0x65, 0x61
        /*009d*/ 	.byte	0x64, 0x49, 0x64, 0x78, 0x2e, 0x78, 0x29, 0x20, 0x2f, 0x20, 0x33, 0x32, 0x29, 0x20, 0x25, 0x20
        /*00ad*/ 	.byte	0x34, 0x29, 0x20, 0x3d, 0x3d, 0x20, 0x28, 0x28, 0x28, 0x74, 0x6d, 0x65, 0x6d, 0x5f, 0x61, 0x64
        /*00bd*/ 	.byte	0x64, 0x72, 0x20, 0x3e, 0x3e, 0x20, 0x31, 0x36, 0x29, 0x20, 0x2f, 0x20, 0x33, 0x32, 0x29, 0x20
        /*00cd*/ 	.byte	0x25, 0x20, 0x34, 0x29, 0x00
	.type		__unnamed_1,@object
	.size		__unnamed_1,(__unnamed_2 - __unnamed_1)
__unnamed_1:
        /*00d2*/ 	.byte	0x61, 0x75, 0x74, 0x6f, 0x20, 0x63, 0x75, 0x74, 0x65, 0x3a, 0x3a, 0x61, 0x73, 0x5f, 0x70, 0x6f
        /* <DEDUP_REMOVED lines=24> */
        /*0262*/ 	.byte	0x3c, 0x34, 0x30, 0x39, 0x36, 0x3e, 0x3e, 0x3e, 0x3e, 0x5d, 0x00
	.type		__unnamed_2,@object
	.size		__unnamed_2,(__unnamed_3 - __unnamed_2)
__unnamed_2:
        /* <DEDUP_REMOVED lines=26> */
	.type		__unnamed_3,@object
	.size		__unnamed_3,(.L_3 - __unnamed_3)
__unnamed_3:
        /* <DEDUP_REMOVED lines=40> */
        /*0688*/ 	.byte	0x74, 0x65, 0x3a, 0x3a, 0x43, 0x3c, 0x30, 0x3e, 0x3e, 0x3e, 0x3e, 0x5d, 0x00
.L_3:


//--------------------- .nv.shared._ZN7cutlass13device_kernelINS_4gemm6kernel13GemmUniversalIN4cute5tupleIJiiiiEEENS1_10collective13CollectiveMmaINS1_35MainloopSm100TmaUmmaWarpSpecializedILi5ELi2ELi4ENS5_IJNS4_1CILi1EEESB_SB_EEEEENS5_IJNSA_ILi64EEENSA_ILi256EEESE_EEENS_12float_e4m3_tENS5_IJlSB_lEEESH_SI_NS4_8TiledMMAINS4_8MMA_AtomIJNS4_10MMA_TraitsINS4_19SM100_MMA_F8F6F4_SSEJSH_SH_fSE_SF_NS4_17integral_constantINS4_4UMMA5MajorELSP_0EEESQ_NSN_INSO_7ScaleInELSR_0EEESS_EEEEEENS4_6LayoutISC_NS5_IJNSA_ILi0EEESW_SW_EEEEENS5_IJNS4_10UnderscoreESZ_SZ_EEEEENS4_13SM90_TMA_LOADENS4_14ComposedLayoutINS4_7SwizzleILi2ELi4ELi3EEENS4_18smem_ptr_flag_bitsILi8EEENSV_INS5_IJNSA_ILi8EEESE_EEENS5_IJSE_SB_EEEEEEEvNS4_8identityES12_S1C_vS1D_EENS_8epilogue10collective18CollectiveEpilogueINS1F_23Sm100TmaWarpSpecializedILi4ELi2ELi32ELb0ELb0EEEJSG_NS5_IJNSV_ISE_SB_EES1K_EEESH_SI_SH_SI_NS1F_6fusion15FusionCallbacksIS1J_NS1M_17LinearCombinationISH_fSH_fLNS_15FloatRoundStyleE2EEESG_S1L_JEEENS4_5SM1004TMEM4LOAD26SM100_TMEM_LOAD_16dp32b32xES12_S1C_NS4_39AutoVectorizingCopyWithAssumedAlignmentILi128EEENS4_14SM90_TMA_STOREES1C_S1X_S1X_EEEvvEEEEvNT_6ParamsE --------------------------
	.section	.nv.shared._ZN7cutlass13device_kernelINS_4gemm6kernel13GemmUniversalIN4cute5tupleIJiiiiEEENS1_10collective13CollectiveMmaINS1_35MainloopSm100TmaUmmaWarpSpecializedILi5ELi2ELi4ENS5_IJNS4_1CILi1EEESB_SB_EEEEENS5_IJNSA_ILi64EEENSA_ILi256EEESE_EEENS_12float_e4m3_tENS5_IJlSB_lEEESH_SI_NS4_8TiledMMAINS4_8MMA_AtomIJNS4_10MMA_TraitsINS4_19SM100_MMA_F8F6F4_SSEJSH_SH_fSE_SF_NS4_17integral_constantINS4_4UMMA5MajorELSP_0EEESQ_NSN_INSO_7ScaleInELSR_0EEESS_EEEEEENS4_6LayoutISC_NS5_IJNSA_ILi0EEESW_SW_EEEEENS5_IJNS4_10UnderscoreESZ_SZ_EEEEENS4_13SM90_TMA_LOADENS4_14ComposedLayoutINS4_7SwizzleILi2ELi4ELi3EEENS4_18smem_ptr_flag_bitsILi8EEENSV_INS5_IJNSA_ILi8EEESE_EEENS5_IJSE_SB_EEEEEEEvNS4_8identityES12_S1C_vS1D_EENS_8epilogue10collective18CollectiveEpilogueINS1F_23Sm100TmaWarpSpecializedILi4ELi2ELi32ELb0ELb0EEEJSG_NS5_IJNSV_ISE_SB_EES1K_EEESH_SI_SH_SI_NS1F_6fusion15FusionCallbacksIS1J_NS1M_17LinearCombinationISH_fSH_fLNS_15FloatRoundStyleE2EEESG_S1L_JEEENS4_5SM1004TMEM4LOAD26SM100_TMEM_LOAD_16dp32b32xES12_S1C_NS4_39AutoVectorizingCopyWithAssumedAlignmentILi128EEENS4_14SM90_TMA_STOREES1C_S1X_S1X_EEEvvEEEEvNT_6ParamsE,"aw",@nobits
	.sectionflags	@""
	.align	16
	.zero		1024


//--------------------- .nv.shared.reserved.0     --------------------------
	.section	.nv.shared.reserved.0,"aw",@nobits
	.weak		__nv_reservedSMEM_offset_0_alias
	.size		__nv_reservedSMEM_offset_0_alias, 0, 64
	.other		__nv_reservedSMEM_offset_0_alias,@"STO_CUDA_RESERVED_SHARED STV_DEFAULT"
__nv_reservedSMEM_offset_0_alias:
	.zero		0
.nv.shared.reserved.0:
	.zero		64
	.weak		__nv_reservedSMEM_tcgen05_partition
	.type		__nv_reservedSMEM_tcgen05_partition,@object
	.size		__nv_reservedSMEM_tcgen05_partition,(.L_0 - __nv_reservedSMEM_tcgen05_partition)
__nv_reservedSMEM_tcgen05_partition:
	.zero		32
.L_0:


//--------------------- .nv.global                --------------------------
	.section	.nv.global,"aw",@nobits
.nv.global:
	.type		_ZN39_INTERNAL_65995f85_4_k_cu_e1dc19a4_80614cute1_E,@object
	.size		_ZN39_INTERNAL_65995f85_4_k_cu_e1dc19a4_80614cute1_E,(_ZN39_INTERNAL_65995f85_4_k_cu_e1dc19a4_80614cuda3std3__45__cpo6cbeginE - _ZN39_INTERNAL_65995f85_4_k_cu_e1dc19a4_80614cute1_E)
_ZN39_INTERNAL_65995f85_4_k_cu_e1dc19a4_80614cute1_E:
	.zero		1
	.type		_ZN39_INTERNAL_65995f85_4_k_cu_e1dc19a4_80614cuda3std3__45__cpo6cbeginE,@object
	.size		_ZN39_INTERNAL_65995f85_4_k_cu_e1dc19a4_80614cuda3std3__45__cpo6cbeginE,(_ZN39_INTERNAL_65995f85_4_k_cu_e1dc19a4_80614cuda3std3__48in_placeE - _ZN39_INTERNAL_65995f85_4_k_cu_e1dc19a4_80614cuda3std3__45__cpo6cbeginE)
_ZN39_INTERNAL_65995f85_4_k_cu_e1dc19a4_80614cuda3std3__45__cpo6cbeginE:
	.zero		1
	.type		_ZN39_INTERNAL_65995f85_4_k_cu_e1dc19a4_80614cuda3std3__48in_placeE,@object
	.size		_ZN39_INTERNAL_65995f85_4_k_cu_e1dc19a4_80614cuda3std3__48in_placeE,(_ZN39_INTERNAL_65995f85_4_k_cu_e1dc19a4_80614cuda3std6ranges3__45__cpo9iter_moveE - _ZN39_INTERNAL_65995f85_4_k_cu_e1dc19a4_80614cuda3std3__48in_placeE)
_ZN39_INTERNAL_65995f85_4_k_cu_e1dc19a4_80614cuda3std3__48in_placeE:
	.zero		1
	.type		_ZN39_INTERNAL_65995f85_4_k_cu_e1dc19a4_80614cuda3std6ranges3__45__cpo9iter_moveE,@object
	.size		_ZN39_INTERNAL_65995f85_4_k_cu_e1dc19a4_80614cuda3std6ranges3__45__cpo9iter_moveE,(_ZN39_INTERNAL_65995f85_4_k_cu_e1dc19a4_80614cuda3std3__45__cpo5beginE - _ZN39_INTERNAL_65995f85_4_k_cu_e1dc19a4_80614cuda3std6ranges3__45__cpo9iter_moveE)
_ZN39_INTERNAL_65995f85_4_k_cu_e1dc19a4_80614cuda3std6ranges3__45__cpo9iter_moveE:
	.zero		1
	.type		_ZN39_INTERNAL_65995f85_4_k_cu_e1dc19a4_80614cuda3std3__45__cpo5beginE,@object
	.size		_ZN39_INTERNAL_65995f85_4_k_cu_e1dc19a4_80614cuda3std3__45__cpo5beginE,(_ZN39_INTERNAL_65995f85_4_k_cu_e1dc19a4_80614cuda3std3__441_GLOBAL__N__65995f85_4_k_cu_e1dc19a4_80616ignoreE - _ZN39_INTERNAL_65995f85_4_k_cu_e1dc19a4_80614cuda3std3__45__cpo5beginE)
_ZN39_INTERNAL_65995f85_4_k_cu_e1dc19a4_80614cuda3std3__45__cpo5beginE:
	.zero		1
	.type		_ZN39_INTERNAL_65995f85_4_k_cu_e1dc19a4_80614cuda3std3__441_GLOBAL__N__65995f85_4_k_cu_e1dc19a4_80616ignoreE,@object
	.size		_ZN39_INTERNAL_65995f85_4_k_cu_e1dc19a4_80614cuda3std3__441_GLOBAL__N__65995f85_4_k_cu_e1dc19a4_80616ignoreE,(_ZN39_INTERNAL_65995f85_4_k_cu_e1dc19a4_80614cute7productE - _ZN39_INTERNAL_65995f85_4_k_cu_e1dc19a4_80614cuda3std3__441_GLOBAL__N__65995f85_4_k_cu_e1dc19a4_80616ignoreE)
_ZN39_INTERNAL_65995f85_4_k_cu_e1dc19a4_80614cuda3std3__441_GLOBAL__N__65995f85_4_k_cu_e1dc19a4_80616ignoreE:
	.zero		1
	.type		_ZN39_INTERNAL_65995f85_4_k_cu_e1dc19a4_80614cute7productE,@object
	.size		_ZN39_INTERNAL_65995f85_4_k_cu_e1dc19a4_80614cute7productE,(_ZN39_INTERNAL_65995f85_4_k_cu_e1dc19a4_80614cuda3std3__45__cpo3endE - _ZN39_INTERNAL_65995f85_4_k_cu_e1dc19a4_80614cute7productE)
_ZN39_INTERNAL_65995f85_4_k_cu_e1dc19a4_80614cute7productE:
	.zero		1
	.type		_ZN39_INTERNAL_65995f85_4_k_cu_e1dc19a4_80614cuda3std3__45__cpo3endE,@object
	.size		_ZN39_INTERNAL_65995f85_4_k_cu_e1dc19a4_80614cuda3std3__45__cpo3endE,(_ZN39_INTERNAL_65995f85_4_k_cu_e1dc19a4_80614cuda3std3__419piecewise_constructE - _ZN39_INTERNAL_65995f85_4_k_cu_e1dc19a4_80614cuda3std3__45__cpo3endE)
_ZN39_INTERNAL_65995f85_4_k_cu_e1dc19a4_80614cuda3std3__45__cpo3endE:
	.zero		1
	.type		_ZN39_INTERNAL_65995f85_4_k_cu_e1dc19a4_80614cuda3std3__419piecewise_constructE,@object
	.size		_ZN39_INTERNAL_65995f85_4_k_cu_e1dc19a4_80614cuda3std3__419piecewise_constructE,(_ZN39_INTERNAL_65995f85_4_k_cu_e1dc19a4_80614cuda3std3__45__cpo4cendE - _ZN39_INTERNAL_65995f85_4_k_cu_e1dc19a4_80614cuda3std3__419piecewise_constructE)
_ZN39_INTERNAL_65995f85_4_k_cu_e1dc19a4_80614cuda3std3__419piecewise_constructE:
	.zero		1
	.type		_ZN39_INTERNAL_65995f85_4_k_cu_e1dc19a4_80614cuda3std3__45__cpo4cendE,@object
	.size		_ZN39_INTERNAL_65995f85_4_k_cu_e1dc19a4_80614cuda3std3__45__cpo4cendE,(_ZN39_INTERNAL_65995f85_4_k_cu_e1dc19a4_80614cuda3std6ranges3__45__cpo4swapE - _ZN39_INTERNAL_65995f85_4_k_cu_e1dc19a4_80614cuda3std3__45__cpo4cendE)
_ZN39_INTERNAL_65995f85_4_k_cu_e1dc19a4_80614cuda3std3__45__cpo4cendE:
	.zero		1
	.type		_ZN39_INTERNAL_65995f85_4_k_cu_e1dc19a4_80614cuda3std6ranges3__45__cpo4swapE,@object
	.size		_ZN39_INTERNAL_65995f85_4_k_cu_e1dc19a4_80614cuda3std6ranges3__45__cpo4swapE,(.L_11 - _ZN39_INTERNAL_65995f85_4_k_cu_e1dc19a4_80614cuda3std6ranges3__45__cpo4swapE)
_ZN39_INTERNAL_65995f85_4_k_cu_e1dc19a4_80614cuda3std6ranges3__45__cpo4swapE:
	.zero		1
.L_11:


//--------------------- .nv.constant0._ZN7cutlass13device_kernelINS_4gemm6kernel13GemmUniversalIN4cute5tupleIJiiiiEEENS1_10collective13CollectiveMmaINS1_35MainloopSm100TmaUmmaWarpSpecializedILi5ELi2ELi4ENS5_IJNS4_1CILi1EEESB_SB_EEEEENS5_IJNSA_ILi64EEENSA_ILi256EEESE_EEENS_12float_e4m3_tENS5_IJlSB_lEEESH_SI_NS4_8TiledMMAINS4_8MMA_AtomIJNS4_10MMA_TraitsINS4_19SM100_MMA_F8F6F4_SSEJSH_SH_fSE_SF_NS4_17integral_constantINS4_4UMMA5MajorELSP_0EEESQ_NSN_INSO_7ScaleInELSR_0EEESS_EEEEEENS4_6LayoutISC_NS5_IJNSA_ILi0EEESW_SW_EEEEENS5_IJNS4_10UnderscoreESZ_SZ_EEEEENS4_13SM90_TMA_LOADENS4_14ComposedLayoutINS4_7SwizzleILi2ELi4ELi3EEENS4_18smem_ptr_flag_bitsILi8EEENSV_INS5_IJNSA_ILi8EEESE_EEENS5_IJSE_SB_EEEEEEEvNS4_8identityES12_S1C_vS1D_EENS_8epilogue10collective18CollectiveEpilogueINS1F_23Sm100TmaWarpSpecializedILi4ELi2ELi32ELb0ELb0EEEJSG_NS5_IJNSV_ISE_SB_EES1K_EEESH_SI_SH_SI_NS1F_6fusion15FusionCallbacksIS1J_NS1M_17LinearCombinationISH_fSH_fLNS_15FloatRoundStyleE2EEESG_S1L_JEEENS4_5SM1004TMEM4LOAD26SM100_TMEM_LOAD_16dp32b32xES12_S1C_NS4_39AutoVectorizingCopyWithAssumedAlignmentILi128EEENS4_14SM90_TMA_STOREES1C_S1X_S1X_EEEvvEEEEvNT_6ParamsE --------------------------
	.section	.nv.constant0._ZN7cutlass13device_kernelINS_4gemm6kernel13GemmUniversalIN4cute5tupleIJiiiiEEENS1_10collective13CollectiveMmaINS1_35MainloopSm100TmaUmmaWarpSpecializedILi5ELi2ELi4ENS5_IJNS4_1CILi1EEESB_SB_EEEEENS5_IJNSA_ILi64EEENSA_ILi256EEESE_EEENS_12float_e4m3_tENS5_IJlSB_lEEESH_SI_NS4_8TiledMMAINS4_8MMA_AtomIJNS4_10MMA_TraitsINS4_19SM100_MMA_F8F6F4_SSEJSH_SH_fSE_SF_NS4_17integral_constantINS4_4UMMA5MajorELSP_0EEESQ_NSN_INSO_7ScaleInELSR_0EEESS_EEEEEENS4_6LayoutISC_NS5_IJNSA_ILi0EEESW_SW_EEEEENS5_IJNS4_10UnderscoreESZ_SZ_EEEEENS4_13SM90_TMA_LOADENS4_14ComposedLayoutINS4_7SwizzleILi2ELi4ELi3EEENS4_18smem_ptr_flag_bitsILi8EEENSV_INS5_IJNSA_ILi8EEESE_EEENS5_IJSE_SB_EEEEEEEvNS4_8identityES12_S1C_vS1D_EENS_8epilogue10collective18CollectiveEpilogueINS1F_23Sm100TmaWarpSpecializedILi4ELi2ELi32ELb0ELb0EEEJSG_NS5_IJNSV_ISE_SB_EES1K_EEESH_SI_SH_SI_NS1F_6fusion15FusionCallbacksIS1J_NS1M_17LinearCombinationISH_fSH_fLNS_15FloatRoundStyleE2EEESG_S1L_JEEENS4_5SM1004TMEM4LOAD26SM100_TMEM_LOAD_16dp32b32xES12_S1C_NS4_39AutoVectorizingCopyWithAssumedAlignmentILi128EEENS4_14SM90_TMA_STOREES1C_S1X_S1X_EEEvvEEEEvNT_6ParamsE,"a",@progbits
	.sectionflags	@""
	.align	4
.nv.constant0._ZN7cutlass13device_kernelINS_4gemm6kernel13GemmUniversalIN4cute5tupleIJiiiiEEENS1_10collective13CollectiveMmaINS1_35MainloopSm100TmaUmmaWarpSpecializedILi5ELi2ELi4ENS5_IJNS4_1CILi1EEESB_SB_EEEEENS5_IJNSA_ILi64EEENSA_ILi256EEESE_EEENS_12float_e4m3_tENS5_IJlSB_lEEESH_SI_NS4_8TiledMMAINS4_8MMA_AtomIJNS4_10MMA_TraitsINS4_19SM100_MMA_F8F6F4_SSEJSH_SH_fSE_SF_NS4_17integral_constantINS4_4UMMA5MajorELSP_0EEESQ_NSN_INSO_7ScaleInELSR_0EEESS_EEEEEENS4_6LayoutISC_NS5_IJNSA_ILi0EEESW_SW_EEEEENS5_IJNS4_10UnderscoreESZ_SZ_EEEEENS4_13SM90_TMA_LOADENS4_14ComposedLayoutINS4_7SwizzleILi2ELi4ELi3EEENS4_18smem_ptr_flag_bitsILi8EEENSV_INS5_IJNSA_ILi8EEESE_EEENS5_IJSE_SB_EEEEEEEvNS4_8identityES12_S1C_vS1D_EENS_8epilogue10collective18CollectiveEpilogueINS1F_23Sm100TmaWarpSpecializedILi4ELi2ELi32ELb0ELb0EEEJSG_NS5_IJNSV_ISE_SB_EES1K_EEESH_SI_SH_SI_NS1F_6fusion15FusionCallbacksIS1J_NS1M_17LinearCombinationISH_fSH_fLNS_15FloatRoundStyleE2EEESG_S1L_JEEENS4_5SM1004TMEM4LOAD26SM100_TMEM_LOAD_16dp32b32xES12_S1C_NS4_39AutoVectorizingCopyWithAssumedAlignmentILi128EEENS4_14SM90_TMA_STOREES1C_S1X_S1X_EEEvvEEEEvNT_6ParamsE:
	.zero		2944


//--------------------- SYMBOLS --------------------------

	.type		.nv.reservedSmem.offset0,@object
	.size		.nv.reservedSmem.offset0,0x4
	.type		.nv.reservedSmem.cap,@object
	.size		.nv.reservedSmem.cap,0x4
	.type		__assertfail,@function
